def gluon_wgmma(
    a_ptr,
    b_ptr,
    c_ptr,
    M,
    N,
    K,
    stride_am,
    stride_bk,
    stride_cm,
    BLOCK_M: gl.constexpr,
    BLOCK_N: gl.constexpr,
    BLOCK_K: gl.constexpr,
    DTYPE: gl.constexpr,
    A_LAYOUT: gl.constexpr,
    B_LAYOUT: gl.constexpr,
    C_LAYOUT: gl.constexpr,
    B_SHAPE: gl.constexpr,
    TRANS_B: gl.constexpr,
    NUM_BUFFERS: gl.constexpr,
    NUM_WARPS: gl.constexpr,
):
    a_desc = tma.make_tensor_descriptor(
        a_ptr, [M, K], [stride_am, 1], [BLOCK_M, BLOCK_K], A_LAYOUT
    )
    b_desc = tma.make_tensor_descriptor(
        b_ptr,
        [N, K] if TRANS_B else [K, N],
        [stride_bk, 1],
        B_SHAPE,
        B_LAYOUT,
    )
    c_desc = tma.make_tensor_descriptor(
        c_ptr, [M, N], [stride_cm, 1], [BLOCK_M, BLOCK_N], C_LAYOUT
    )

    a_bufs = gl.allocate_shared_memory(
        DTYPE, [NUM_BUFFERS, BLOCK_M, BLOCK_K], A_LAYOUT
    )
    b_bufs = gl.allocate_shared_memory(DTYPE, [NUM_BUFFERS] + B_SHAPE, B_LAYOUT)

    pid_m = gl.program_id(0)
    pid_n = gl.program_id(1)
    off_m = pid_m * BLOCK_M
    off_n = pid_n * BLOCK_N

    mma_layout: gl.constexpr = pick_wgmma_layout(DTYPE, BLOCK_M, BLOCK_N, NUM_WARPS)
    acc = warpgroup_mma_init(
        gl.zeros((BLOCK_M, BLOCK_N), dtype=gl.float32, layout=mma_layout)
    )

    bars = gl.allocate_shared_memory(
        gl.int64, [NUM_BUFFERS, 1], mbarrier.MBarrierLayout()
    )
    for i in gl.static_range(NUM_BUFFERS):
        mbarrier.init(bars.index(i), count=1)
    idx = 0
    phase = 0

    for k in range(0, K, BLOCK_K):
        a = a_bufs.index(idx)
        b = b_bufs.index(idx)
        bar = bars.index(idx)
        mbarrier.expect(bar, a_desc.block_type.nbytes + b_desc.block_type.nbytes)
        tma.async_copy_global_to_shared(a_desc, [off_m, k], bar, a)
        tma.async_copy_global_to_shared(
            b_desc, [off_n, k] if TRANS_B else [k, off_n], bar, b
        )
        mbarrier.wait(bar, phase=phase)

        if TRANS_B:
            b = b.permute((1, 0))
        acc = warpgroup_mma_wait(num_outstanding=0, deps=(acc,))
        acc = warpgroup_mma(a, b, acc, is_async=True)

        idx += 1
        if idx == NUM_BUFFERS:
            idx = 0
            phase ^= 1

    acc = warpgroup_mma_wait(num_outstanding=0, deps=(acc,))
    for i in gl.static_range(NUM_BUFFERS):
        mbarrier.invalidate(bars.index(i))

    c_smem = gl.allocate_shared_memory(DTYPE, [BLOCK_M, BLOCK_N], C_LAYOUT)
    c_smem.store(acc.to(DTYPE))
    fence_async_shared()
    tma.async_copy_shared_to_global(c_desc, [off_m, off_n], c_smem)
    tma.store_wait(pendings=0)

# config = {"BLOCK_K": 128, "BLOCK_M": 128, "BLOCK_N": 128, "arch": "sm_90", "dtype": "bf16", "num_buffers": 3, "num_warps": 8, "trans_b": 0}
# arch = sm_90


// ===== COMPILED SASS (sm_90a) =====

	.target	sm_90a

	.elftype	@"ET_EXEC"


//--------------------- .note.nv.tkinfo           --------------------------
	.section	.note.nv.tkinfo,"",@"SHT_NOTE"
	.sectionflags	@"SHF_NOTE_NV_TKINFO"
	.tkinfo
        /*0018*/ 	.word	0x00000002
        /*0030*/ 	.string	""
        /*0030*/ 	.string	"ptxas"
        /*0030*/ 	.string	"Cuda compilation tools, release 13.0, V13.0.88"
        /*0030*/ 	.string	"Build cuda_13.0.r13.0/compiler.36424714_0"
        /*0030*/ 	.string	"-v  -suppress-debug-info  -lineinfo  -arch sm_90a "



//--------------------- .note.nv.cuinfo           --------------------------
	.section	.note.nv.cuinfo,"",@"SHT_NOTE"
	.sectionflags	@"SHF_NOTE_NV_CUINFO"
        /*0018*/ 	.short	0x0002
        /*001a*/ 	.short	0x005a
        /*001c*/ 	.short	0x0082
	.zero		2


//--------------------- .nv.info                  --------------------------
	.section	.nv.info,"",@"SHT_CUDA_INFO"
	.align	4


	//----- nvinfo : EIATTR_REGCOUNT
	.align		4
        /*0000*/ 	.byte	0x04, 0x2f
        /*0002*/ 	.short	(.L_1 - .L_0)
	.align		4
.L_0:
        /*0004*/ 	.word	index@(gluon_wgmma)
        /*0008*/ 	.word	0x0000005a


	//----- nvinfo : EIATTR_FRAME_SIZE
	.align		4
.L_1:
        /*000c*/ 	.byte	0x04, 0x11
        /*000e*/ 	.short	(.L_3 - .L_2)
	.align		4
.L_2:
        /*0010*/ 	.word	index@(gluon_wgmma)
        /*0014*/ 	.word	0x00000000


	//----- nvinfo : EIATTR_MIN_STACK_SIZE
	.align		4
.L_3:
        /*0018*/ 	.byte	0x04, 0x12
        /*001a*/ 	.short	(.L_5 - .L_4)
	.align		4
.L_4:
        /*001c*/ 	.word	index@(gluon_wgmma)
        /*0020*/ 	.word	0x00000000
.L_5:


//--------------------- .nv.compat                --------------------------
	.section	.nv.compat,"",@"SHT_CUDA_COMPAT_INFO"
	.align	4
        /*0000*/ 	.byte	0x02, 0x09, 0x01, 0x00, 0x02, 0x02, 0x04, 0x00, 0x02, 0x05, 0x05, 0x00, 0x03, 0x07, 0x01, 0x01
        /*0010*/ 	.byte	0x02, 0x03, 0x03, 0x00, 0x02, 0x06, 0x01, 0x00, 0x04, 0x0b, 0x08, 0x00, 0x00, 0x00, 0x00, 0x00
        /*0020*/ 	.byte	0x00, 0x00, 0x00, 0x00


//--------------------- .nv.info.gluon_wgmma      --------------------------
	.section	.nv.info.gluon_wgmma,"",@"SHT_CUDA_INFO"
	.sectionflags	@""
	.align	4


	//----- nvinfo : EIATTR_CUDA_API_VERSION
	.align		4
        /*0000*/ 	.byte	0x04, 0x37
        /*0002*/ 	.short	(.L_7 - .L_6)
.L_6:
        /*0004*/ 	.word	0x00000082


	//----- nvinfo : EIATTR_KPARAM_INFO
	.align		4
.L_7:
        /*0008*/ 	.byte	0x04, 0x17
        /*000a*/ 	.short	(.L_9 - .L_8)
.L_8:
        /*000c*/ 	.word	0x00000000
        /*0010*/ 	.short	0x000a
        /*0012*/ 	.short	0x0048
        /*0014*/ 	.byte	0x00, 0xf4, 0x21, 0x00


	//----- nvinfo : EIATTR_KPARAM_INFO
	.align		4
.L_9:
        /*0018*/ 	.byte	0x04, 0x17
        /*001a*/ 	.short	(.L_11 - .L_10)
.L_10:
        /*001c*/ 	.word	0x00000000
        /*0020*/ 	.short	0x0009
        /*0022*/ 	.short	0x0040
        /*0024*/ 	.byte	0x00, 0xf4, 0x21, 0x00


	//----- nvinfo : EIATTR_KPARAM_INFO
	.align		4
.L_11:
        /*0028*/ 	.byte	0x04, 0x17
        /*002a*/ 	.short	(.L_13 - .L_12)
.L_12:
        /*002c*/ 	.word	0x00000000
        /*0030*/ 	.short	0x0008
        /*0032*/ 	.short	0x0038
        /*0034*/ 	.byte	0x00, 0xf0, 0x21, 0x00


	//----- nvinfo : EIATTR_KPARAM_INFO
	.align		4
.L_13:
        /*0038*/ 	.byte	0x04, 0x17
        /*003a*/ 	.short	(.L_15 - .L_14)
.L_14:
        /*003c*/ 	.word	0x00000000
        /*0040*/ 	.short	0x0007
        /*0042*/ 	.short	0x0030
        /*0044*/ 	.byte	0x00, 0xf0, 0x21, 0x00


	//----- nvinfo : EIATTR_KPARAM_INFO
	.align		4
.L_15:
        /*0048*/ 	.byte	0x04, 0x17
        /*004a*/ 	.short	(.L_17 - .L_16)
.L_16:
        /*004c*/ 	.word	0x00000000
        /*0050*/ 	.short	0x0006
        /*0052*/ 	.short	0x0028
        /*0054*/ 	.byte	0x00, 0xf0, 0x21, 0x00


	//----- nvinfo : EIATTR_KPARAM_INFO
	.align		4
.L_17:
        /*0058*/ 	.byte	0x04, 0x17
        /*005a*/ 	.short	(.L_19 - .L_18)
.L_18:
        /*005c*/ 	.word	0x00000000
        /*0060*/ 	.short	0x0005
        /*0062*/ 	.short	0x0020
        /*0064*/ 	.byte	0x00, 0xf0, 0x11, 0x00


	//----- nvinfo : EIATTR_KPARAM_INFO
	.align		4
.L_19:
        /*0068*/ 	.byte	0x04, 0x17
        /*006a*/ 	.short	(.L_21 - .L_20)
.L_20:
        /*006c*/ 	.word	0x00000000
        /*0070*/ 	.short	0x0004
        /*0072*/ 	.short	0x001c
        /*0074*/ 	.byte	0x00, 0xf0, 0x11, 0x00


	//----- nvinfo : EIATTR_KPARAM_INFO
	.align		4
.L_21:
        /*0078*/ 	.byte	0x04, 0x17
        /*007a*/ 	.short	(.L_23 - .L_22)
.L_22:
        /*007c*/ 	.word	0x00000000
        /*0080*/ 	.short	0x0003
        /*0082*/ 	.short	0x0018
        /*0084*/ 	.byte	0x00, 0xf0, 0x11, 0x00


	//----- nvinfo : EIATTR_KPARAM_INFO
	.align		4
.L_23:
        /*0088*/ 	.byte	0x04, 0x17
        /*008a*/ 	.short	(.L_25 - .L_24)
.L_24:
        /*008c*/ 	.word	0x00000000
        /*0090*/ 	.short	0x0002
        /*0092*/ 	.short	0x0010
        /*0094*/ 	.byte	0x00, 0xf4, 0x21, 0x00


	//----- nvinfo : EIATTR_KPARAM_INFO
	.align		4
.L_25:
        /*0098*/ 	.byte	0x04, 0x17
        /*009a*/ 	.short	(.L_27 - .L_26)
.L_26:
        /*009c*/ 	.word	0x00000000
        /*00a0*/ 	.short	0x0001
        /*00a2*/ 	.short	0x0008
        /*00a4*/ 	.byte	0x00, 0xf4, 0x21, 0x00


	//----- nvinfo : EIATTR_KPARAM_INFO
	.align		4
.L_27:
        /*00a8*/ 	.byte	0x04, 0x17
        /*00aa*/ 	.short	(.L_29 - .L_28)
.L_28:
        /*00ac*/ 	.word	0x00000000
        /*00b0*/ 	.short	0x0000
        /*00b2*/ 	.short	0x0000
        /*00b4*/ 	.byte	0x00, 0xf4, 0x21, 0x00


	//----- nvinfo : EIATTR_SPARSE_MMA_MASK
	.align		4
.L_29:
        /*00b8*/ 	.byte	0x03, 0x50
        /*00ba*/ 	.short	0x0000


	//----- nvinfo : EIATTR_MAXREG_COUNT
	.align		4
        /*00bc*/ 	.byte	0x03, 0x1b
        /*00be*/ 	.short	0x00ff


	//----- nvinfo : EIATTR_NUM_BARRIERS
	.align		4
        /*00c0*/ 	.byte	0x02, 0x4c
        /*00c2*/ 	.byte	0x01
	.zero		1


	//----- nvinfo : EIATTR_MERCURY_ISA_VERSION
	.align		4
        /*00c4*/ 	.byte	0x03, 0x5f
        /*00c6*/ 	.short	0x0101


	//----- nvinfo : EIATTR_INT_WARP_WIDE_INSTR_OFFSETS
	.align		4
        /*00c8*/ 	.byte	0x04, 0x31
        /*00ca*/ 	.short	(.L_31 - .L_30)


	//   ....[0]....
.L_30:
        /*00cc*/ 	.word	0x00001300


	//   ....[1]....
        /*00d0*/ 	.word	0x00001320


	//   ....[2]....
        /*00d4*/ 	.word	0x00001330


	//   ....[3]....
        /*00d8*/ 	.word	0x00001410


	//   ....[4]....
        /*00dc*/ 	.word	0x00001910


	//   ....[5]....
        /*00e0*/ 	.word	0x00001920


	//   ....[6]....
        /*00e4*/ 	.word	0x00001990


	//   ....[7]....
        /*00e8*/ 	.word	0x000019a0


	//   ....[8]....
        /*00ec*/ 	.word	0x00002170


	//   ....[9]....
        /*00f0*/ 	.word	0x00002180


	//----- nvinfo : EIATTR_COOP_GROUP_MASK_REGIDS
	.align		4
.L_31:
        /*00f4*/ 	.byte	0x04, 0x29
        /*00f6*/ 	.short	(.L_33 - .L_32)


	//   ....[0]....
.L_32:
        /*00f8*/ 	.word	0xffffffff


	//   ....[1]....
        /*00fc*/ 	.word	0xffffffff


	//   ....[2]....
        /*0100*/ 	.word	0xffffffff


	//----- nvinfo : EIATTR_COOP_GROUP_INSTR_OFFSETS
	.align		4
.L_33:
        /*0104*/ 	.byte	0x04, 0x28
        /*0106*/ 	.short	(.L_35 - .L_34)


	//   ....[0]....
.L_34:
        /*0108*/ 	.word	0x00000150


	//   ....[1]....
        /*010c*/ 	.word	0x00000720


	//   ....[2]....
        /*0110*/ 	.word	0x00000cd0


	//----- nvinfo : EIATTR_MBARRIER_INSTR_OFFSETS
	.align		4
.L_35:
        /*0114*/ 	.byte	0x04, 0x39
        /*0116*/ 	.short	(.L_37 - .L_36)


	//   ....[0]....
.L_36:
        /*0118*/ 	.word	0x00001490
        /*011c*/ 	.word	0x000000ff
        /*0120*/ 	.word	0x00030000
        /*0124*/ 	.short	0x0100
        /*0126*/ 	.byte	0x07
	.zero		1


	//   ....[1]....
        /*0128*/ 	.word	0x000015f0
        /*012c*/ 	.word	0x000000ff
        /*0130*/ 	.word	0x00030008
        /*0134*/ 	.short	0x0100
        /*0136*/ 	.byte	0x07
	.zero		1


	//   ....[2]....
        /*0138*/ 	.word	0x00001610
        /*013c*/ 	.word	0x000000ff
        /*0140*/ 	.word	0x00030010
        /*0144*/ 	.short	0x0100
        /*0146*/ 	.byte	0x07
	.zero		1


	//   ....[3]....
        /*0148*/ 	.word	0x00001a50
        /*014c*/ 	.word	0x000000ff
        /*0150*/ 	.word	0x00030000
        /*0154*/ 	.short	0x010a
        /*0156*/ 	.byte	0x05
	.zero		1


	//   ....[4]....
        /*0158*/ 	.word	0x00001eb0
        /*015c*/ 	.word	0x000000ff
        /*0160*/ 	.word	0x00030000
        /*0164*/ 	.short	0x0108
        /*0166*/ 	.byte	0x07
	.zero		1


	//   ....[5]....
        /*0168*/ 	.word	0x00001fd0
        /*016c*/ 	.word	0x000000ff
        /*0170*/ 	.word	0x00030008
        /*0174*/ 	.short	0x0108
        /*0176*/ 	.byte	0x07
	.zero		1


	//   ....[6]....
        /*0178*/ 	.word	0x000020b0
        /*017c*/ 	.word	0x000000ff
        /*0180*/ 	.word	0x00030010
        /*0184*/ 	.short	0x0108
        /*0186*/ 	.byte	0x07
	.zero		1


	//   ....[7]....
        /*0188*/ 	.word	0x00002250
        /*018c*/ 	.word	0x000000ff
        /*0190*/ 	.word	0x00030000
        /*0194*/ 	.short	0x010a
        /*0196*/ 	.byte	0x05
	.zero		1


	//----- nvinfo : EIATTR_NUM_MBARRIERS
	.align		4
.L_37:
        /*0198*/ 	.byte	0x03, 0x38
        /*019a*/ 	.short	0x0003


	//----- nvinfo : EIATTR_EXIT_INSTR_OFFSETS
	.align		4
        /*019c*/ 	.byte	0x04, 0x1c
        /*019e*/ 	.short	(.L_39 - .L_38)


	//   ....[0]....
.L_38:
        /*01a0*/ 	.word	0x00002240


	//----- nvinfo : EIATTR_REQNTID
	.align		4
.L_39:
        /*01a4*/ 	.byte	0x04, 0x10
        /*01a6*/ 	.short	(.L_41 - .L_40)
.L_40:
        /*01a8*/ 	.word	0x00000100
        /*01ac*/ 	.word	0x00000001
        /*01b0*/ 	.word	0x00000001


	//----- nvinfo : EIATTR_CRS_STACK_SIZE
	.align		4
.L_41:
        /*01b4*/ 	.byte	0x04, 0x1e
        /*01b6*/ 	.short	(.L_43 - .L_42)
.L_42:
        /*01b8*/ 	.word	0x00000000


	//----- nvinfo : EIATTR_CBANK_PARAM_SIZE
	.align		4
.L_43:
        /*01bc*/ 	.byte	0x03, 0x19
        /*01be*/ 	.short	0x0050


	//----- nvinfo : EIATTR_PARAM_CBANK
	.align		4
        /*01c0*/ 	.byte	0x04, 0x0a
        /*01c2*/ 	.short	(.L_45 - .L_44)
	.align		4
.L_44:
        /*01c4*/ 	.word	index@(.nv.constant0.gluon_wgmma)
        /*01c8*/ 	.short	0x0210
        /*01ca*/ 	.short	0x0050


	//----- nvinfo : EIATTR_SW_WAR
	.align		4
.L_45:
        /*01cc*/ 	.byte	0x04, 0x36
        /*01ce*/ 	.short	(.L_47 - .L_46)
.L_46:
        /*01d0*/ 	.word	0x00000008
.L_47:


//--------------------- .nv.callgraph             --------------------------
	.section	.nv.callgraph,"",@"SHT_CUDA_CALLGRAPH"
	.align	4
	.sectionentsize	8
	.align		4
        /*0000*/ 	.word	0x00000000
	.align		4
        /*0004*/ 	.word	0xffffffff
	.align		4
        /*0008*/ 	.word	0x00000000
	.align		4
        /*000c*/ 	.word	0xfffffffe
	.align		4
        /*0010*/ 	.word	0x00000000
	.align		4
        /*0014*/ 	.word	0xfffffffd
	.align		4
        /*0018*/ 	.word	0x00000000
	.align		4
        /*001c*/ 	.word	0xfffffffc


//--------------------- .text.gluon_wgmma         --------------------------
	.section	.text.gluon_wgmma,"ax",@progbits
	.align	128
        .global         gluon_wgmma
        .type           gluon_wgmma,@function
        .size           gluon_wgmma,(.L_x_52 - gluon_wgmma)
        .other          gluon_wgmma,@"STO_CUDA_ENTRY STV_DEFAULT"
gluon_wgmma:
.text.gluon_wgmma:
[----:B------:R-:W-:Y:S01]  /*0000*/  LDC R1, c[0x0][0x28] ;  /* 0x00000a00ff017b82 */ /* 0x000fe20000000800 */
[----:B------:R-:W1:Y:S07]  /*0010*/  S2R R0, SR_TID.X ;  /* 0x0000000000007919 */ /* 0x000e6e0000002100 */
[----:B------:R-:W2:Y:S01]  /*0020*/  S2UR UR4, SR_CgaCtaId ;  /* 0x00000000000479c3 */ /* 0x000ea20000008800 */
[----:B------:R-:W-:Y:S01]  /*0030*/  UMOV UR7, 0x400 ;  /* 0x0000040000077882 */ /* 0x000fe20000000000 */
[----:B------:R-:W-:Y:S01]  /*0040*/  ULDC UR6, c[0x0][0xc] ;  /* 0x0000030000067ab9 */ /* 0x000fe20000000800 */
[----:B------:R-:W-:Y:S01]  /*0050*/  ULDC.64 UR16, c[0x0][0x250] ;  /* 0x0000940000107ab9 */ /* 0x000fe20000000a00 */
[----:B------:R-:W-:Y:S04]  /*0060*/  BSSY B0, `(.L_x_0) ;  /* 0x000001e000007945 */ /* 0x000fe80003800000 */
[----:B------:R-:W3:Y:S08]  /*0070*/  LDC R4, c[0x0][0x228] ;  /* 0x00008a00ff047b82 */ /* 0x000ef00000000800 */
[----:B------:R-:W4:Y:S08]  /*0080*/  LDC R15, c[0x0][0x230] ;  /* 0x00008c00ff0f7b82 */ /* 0x000f300000000800 */
[----:B------:R-:W-:Y:S01]  /*0090*/  S2UR UR32, SR_CTAID.Y ;  /* 0x00000000002079c3 */ /* 0x000fe20000002600 */
[----:B--2---:R-:W-:-:S03]  /*00a0*/  ULEA UR7, UR4, UR7, 0x18 ;  /* 0x0000000704077291 */ /* 0x004fc6000f8ec03f */
[----:B------:R-:W-:Y:S01]  /*00b0*/  ULDC UR4, c[0x0][0x10] ;  /* 0x0000040000047ab9 */ /* 0x000fe20000000800 */
[----:B-1----:R-:W-:-:S03]  /*00c0*/  LOP3.LUT R6, R0, 0xff, RZ, 0xc0, !PT ;  /* 0x000000ff00067812 */ /* 0x002fc600078ec0ff */
[----:B------:R-:W1:Y:S01]  /*00d0*/  S2UR UR5, SR_CTAID.Z ;  /* 0x00000000000579c3 */ /* 0x000e620000002700 */
[----:B---3--:R-:W-:Y:S01]  /*00e0*/  VIADD R4, R4, 0xffffffff ;  /* 0xffffffff04047836 */ /* 0x008fe20000000000 */
[C---:B------:R-:W-:Y:S02]  /*00f0*/  ISETP.GE.U32.AND P0, PT, R6.reuse, 0x20, PT ;  /* 0x000000200600780c */ /* 0x040fe40003f06070 */
[C---:B------:R-:W-:Y:S02]  /*0100*/  ISETP.NE.U32.AND P2, PT, R6.reuse, RZ, PT ;  /* 0x000000ff0600720c */ /* 0x040fe40003f45070 */
[----:B------:R-:W-:Y:S02]  /*0110*/  LEA R14, R6, UR7, 0x2 ;  /* 0x00000007060e7c11 */ /* 0x000fe4000f8e10ff */
[----:B------:R-:W2:Y:S01]  /*0120*/  S2UR UR33, SR_CTAID.X ;  /* 0x00000000002179c3 */ /* 0x000ea20000002500 */
[----:B----4-:R-:W-:-:S06]  /*0130*/  VIADD R12, R15, 0xffffffff ;  /* 0xffffffff0f0c7836 */ /* 0x010fcc0000000000 */
[----:B------:R3:W-:Y:S01]  /*0140*/  @!P0 STS [R14], RZ ;  /* 0x000000ff0e008388 */ /* 0x0007e20000000800 */
[----:B------:R-:W-:-:S03]  /*0150*/  NOP ;  /* 0x0000000000007918 */ /* 0x000fc60000000000 */
[----:B------:R3:W-:Y:S01]  /*0160*/  @!P2 STS [UR7+0x24], R4 ;  /* 0x00002404ff00a988 */ /* 0x0007e20008000807 */
[----:B-1----:R-:W-:-:S03]  /*0170*/  UIMAD UR4, UR5, UR4, UR32 ;  /* 0x00000004050472a4 */ /* 0x002fc6000f8e0220 */
[----:B------:R3:W-:Y:S01]  /*0180*/  @!P2 STS [UR7+0x20], R12 ;  /* 0x0000200cff00a988 */ /* 0x0007e20008000807 */
[----:B--2---:R-:W-:-:S04]  /*0190*/  UIMAD UR4, UR4, UR6, UR33 ;  /* 0x00000006040472a4 */ /* 0x004fc8000f8e0221 */
[----:B------:R-:W-:-:S04]  /*01a0*/  UIMAD UR4, UR4, 0x180, URZ ;  /* 0x00000180040478a4 */ /* 0x000fc8000f8e023f */
[----:B------:R-:W-:-:S04]  /*01b0*/  UIADD3 UR12, UP0, UR4, UR16, URZ ;  /* 0x00000010040c7290 */ /* 0x000fc8000ff1e03f */
[----:B------:R-:W-:Y:S01]  /*01c0*/  ULEA.HI.X.SX32 UR13, UR4, UR17, 0x1, UP0 ;  /* 0x00000011040d7291 */ /* 0x000fe200080f0e3f */
[----:B---3--:R-:W-:Y:S11]  /*01d0*/  @P2 BRA `(.L_x_1) ;  /* 0x0000000000182947 */ /* 0x008ff60003800000 */
[----:B------:R-:W1:Y:S01]  /*01e0*/  LDS R2, [UR7+0x8] ;  /* 0x00000807ff027984 */ /* 0x000e620008000800 */
[----:B------:R-:W2:Y:S01]  /*01f0*/  LDC.64 R8, c[0x0][0x210] ;  /* 0x00008400ff087b82 */ /* 0x000ea20000000a00 */
[----:B------:R-:W-:Y:S02]  /*0200*/  IMAD.MOV.U32 R3, RZ, RZ, 0x70 ;  /* 0x00000070ff037424 */ /* 0x000fe400078e00ff */
[----:B--2---:R2:W-:Y:S03]  /*0210*/  STS.64 [UR7], R8 ;  /* 0x00000008ff007988 */ /* 0x0045e60008000a07 */
[----:B-1----:R-:W-:-:S05]  /*0220*/  LOP3.LUT R2, R2, 0x10, R3, 0xd8, !PT ;  /* 0x0000001002027812 */ /* 0x002fca00078ed803 */
[----:B------:R2:W-:Y:S02]  /*0230*/  STS [UR7+0x8], R2 ;  /* 0x00000802ff007988 */ /* 0x0005e40008000807 */
.L_x_1:
[----:B------:R-:W-:Y:S05]  /*0240*/  BSYNC B0 ;  /* 0x0000000000007941 */ /* 0x000fea0003800000 */
.L_x_0:
[----:B------:R-:W-:Y:S04]  /*0250*/  BSSY B0, `(.L_x_2) ;  /* 0x000000a000007945 */ /* 0x000fe80003800000 */
[----:B------:R-:W-:Y:S05]  /*0260*/  @P2 BRA `(.L_x_3) ;  /* 0x0000000000202947 */ /* 0x000fea0003800000 */
[----:B--2---:R-:W1:Y:S01]  /*0270*/  LDS R2, [UR7+0x34] ;  /* 0x00003407ff027984 */ /* 0x004e620008000800 */
[----:B------:R-:W-:Y:S02]  /*0280*/  IMAD.MOV.U32 R3, RZ, RZ, 0x3f000000 ;  /* 0x3f000000ff037424 */ /* 0x000fe400078e00ff */
[----:B------:R-:W-:Y:S01]  /*0290*/  @!P2 IMAD.MOV.U32 R5, RZ, RZ, 0x7f ;  /* 0x0000007fff05a424 */ /* 0x000fe200078e00ff */
[----:B------:R-:W2:Y:S02]  /*02a0*/  @!P2 LDS R8, [UR7+0x38] ;  /* 0x00003807ff08a984 */ /* 0x000ea40008000800 */
[----:B-1----:R-:W-:Y:S02]  /*02b0*/  LOP3.LUT R2, R2, 0xff000000, R3, 0xb8, !PT ;  /* 0xff00000002027812 */ /* 0x002fe400078eb803 */
[----:B--2---:R-:W-:-:S03]  /*02c0*/  @!P2 LOP3.LUT R3, R8, 0xff, R5, 0xb8, !PT ;  /* 0x000000ff0803a812 */ /* 0x004fc600078eb805 */
[----:B------:R1:W-:Y:S04]  /*02d0*/  STS [UR7+0x34], R2 ;  /* 0x00003402ff007988 */ /* 0x0003e80008000807 */
[----:B------:R1:W-:Y:S02]  /*02e0*/  @!P2 STS [UR7+0x38], R3 ;  /* 0x00003803ff00a988 */ /* 0x0003e40008000807 */
.L_x_3:
[----:B------:R-:W-:Y:S05]  /*02f0*/  BSYNC B0 ;  /* 0x0000000000007941 */ /* 0x000fea0003800000 */
.L_x_2:
[----:B------:R-:W-:Y:S04]  /*0300*/  BSSY B0, `(.L_x_4) ;  /* 0x000000e000007945 */ /* 0x000fe80003800000 */
[----:B------:R-:W-:Y:S05]  /*0310*/  @P2 BRA `(.L_x_5) ;  /* 0x0000000000302947 */ /* 0x000fea0003800000 */
[----:B-1----:R-:W1:Y:S01]  /*0320*/  LDS R3, [UR7+0x34] ;  /* 0x00003407ff037984 */ /* 0x002e620008000800 */
[----:B------:R-:W3:Y:S03]  /*0330*/  LDC.64 R10, c[0x0][0x238] ;  /* 0x00008e00ff0a7b82 */ /* 0x000ee60000000a00 */
[----:B--2---:R-:W2:Y:S01]  /*0340*/  LDS R2, [UR7+0x1c] ;  /* 0x00001c07ff027984 */ /* 0x004ea20008000800 */
[C---:B---3--:R-:W-:Y:S01]  /*0350*/  SHF.L.U64.HI R8, R10.reuse, 0x1, R11 ;  /* 0x000000010a087819 */ /* 0x048fe2000001020b */
[----:B------:R-:W-:-:S03]  /*0360*/  IMAD.SHL.U32 R5, R10, 0x2, RZ ;  /* 0x000000020a057824 */ /* 0x000fc600078e00ff */
[--C-:B------:R-:W-:Y:S02]  /*0370*/  SHF.R.U32.HI R7, RZ, 0x4, R8.reuse ;  /* 0x00000004ff077819 */ /* 0x100fe40000011608 */
[----:B------:R-:W-:-:S05]  /*0380*/  SHF.R.U64 R5, R5, 0x4, R8 ;  /* 0x0000000405057819 */ /* 0x000fca0000001208 */
[----:B------:R3:W-:Y:S01]  /*0390*/  STS [UR7+0xc], R5 ;  /* 0x00000c05ff007988 */ /* 0x0007e20008000807 */
[----:B-1----:R-:W-:Y:S02]  /*03a0*/  LOP3.LUT R3, R3, 0x7, RZ, 0xb8, !PT ;  /* 0x0000000703037812 */ /* 0x002fe400078eb8ff */
[----:B--2---:R-:W-:-:S03]  /*03b0*/  LOP3.LUT R2, R2, 0xf, R7, 0xb8, !PT ;  /* 0x0000000f02027812 */ /* 0x004fc600078eb807 */
[----:B------:R3:W-:Y:S04]  /*03c0*/  STS [UR7+0x34], R3 ;  /* 0x00003403ff007988 */ /* 0x0007e80008000807 */
[----:B------:R3:W-:Y:S02]  /*03d0*/  STS [UR7+0x1c], R2 ;  /* 0x00001c02ff007988 */ /* 0x0007e40008000807 */
.L_x_5:
[----:B------:R-:W-:Y:S05]  /*03e0*/  BSYNC B0 ;  /* 0x0000000000007941 */ /* 0x000fea0003800000 */
.L_x_4:
[----:B------:R-:W-:Y:S04]  /*03f0*/  BSSY B1, `(.L_x_6) ;  /* 0x000001b000017945 */ /* 0x000fe80003800000 */
[----:B------:R-:W-:Y:S01]  /*0400*/  BSSY B0, `(.L_x_7) ;  /* 0x0000016000007945 */ /* 0x000fe20003800000 */
[----:B------:R-:W-:-:S03]  /*0410*/  IMAD.MOV.U32 R10, RZ, RZ, RZ ;  /* 0x000000ffff0a7224 */ /* 0x000fc600078e00ff */
[----:B------:R-:W-:Y:S05]  /*0420*/  @P2 BRA `(.L_x_8) ;  /* 0x0000000000202947 */ /* 0x000fea0003800000 */
[----:B-123--:R-:W1:Y:S02]  /*0430*/  LDS R2, [UR7+0x34] ;  /* 0x00003407ff027984 */ /* 0x00ee640008000800 */
[----:B-1----:R-:W-:-:S05]  /*0440*/  LOP3.LUT R2, R2, 0x38, RZ, 0xb8, !PT ;  /* 0x0000003802027812 */ /* 0x002fca00078eb8ff */
[----:B------:R1:W-:Y:S01]  /*0450*/  STS [UR7+0x34], R2 ;  /* 0x00003402ff007988 */ /* 0x0003e20008000807 */
[----:B------:R-:W-:Y:S05]  /*0460*/  @P2 BRA `(.L_x_9) ;  /* 0x0000000000202947 */ /* 0x000fea0003800000 */
[----:B-1----:R-:W1:Y:S01]  /*0470*/  LDS R2, [UR7+0x8] ;  /* 0x00000807ff027984 */ /* 0x002e620008000800 */
[----:B------:R-:W-:-:S05]  /*0480*/  IMAD.MOV.U32 R3, RZ, RZ, 0x780 ;  /* 0x00000780ff037424 */ /* 0x000fca00078e00ff */
[----:B-1----:R-:W-:-:S05]  /*0490*/  LOP3.LUT R2, R2, 0x500, R3, 0xd8, !PT ;  /* 0x0000050002027812 */ /* 0x002fca00078ed803 */
[----:B------:R4:W-:Y:S02]  /*04a0*/  STS [UR7+0x8], R2 ;  /* 0x00000802ff007988 */ /* 0x0009e40008000807 */
.L_x_8:
[----:B------:R-:W-:Y:S05]  /*04b0*/  @P2 BRA `(.L_x_10) ;  /* 0x0000000000282947 */ /* 0x000fea0003800000 */
[----:B-1234-:R-:W1:Y:S02]  /*04c0*/  LDS R2, [UR7+0x8] ;  /* 0x00000807ff027984 */ /* 0x01ee640008000800 */
[----:B-1----:R-:W-:-:S05]  /*04d0*/  LOP3.LUT R2, R2, 0x1800, RZ, 0xb8, !PT ;  /* 0x0000180002027812 */ /* 0x002fca00078eb8ff */
[----:B------:R2:W-:Y:S02]  /*04e0*/  STS [UR7+0x8], R2 ;  /* 0x00000802ff007988 */ /* 0x0005e40008000807 */
.L_x_9:
[----:B------:R-:W-:Y:S05]  /*04f0*/  @P2 BREAK B0 ;  /* 0x0000000000002942 */ /* 0x000fea0003800000 */
[----:B------:R-:W-:Y:S05]  /*0500*/  @P2 BRA `(.L_x_11) ;  /* 0x0000000000242947 */ /* 0x000fea0003800000 */
[----:B------:R-:W3:Y:S01]  /*0510*/  LDS R3, [UR7+0x8] ;  /* 0x00000807ff037984 */ /* 0x000ee20008000800 */
[----:B-12---:R-:W-:-:S05]  /*0520*/  IMAD.MOV.U32 R2, RZ, RZ, 0x6000 ;  /* 0x00006000ff027424 */ /* 0x006fca00078e00ff */
[----:B---3--:R-:W-:-:S04]  /*0530*/  LOP3.LUT R2, R3, 0x6000, R2, 0xd8, !PT ;  /* 0x0000600003027812 */ /* 0x008fc800078ed802 */
[----:B------:R-:W-:-:S05]  /*0540*/  LOP3.LUT R2, R2, 0x400000, RZ, 0xb8, !PT ;  /* 0x0040000002027812 */ /* 0x000fca00078eb8ff */
[----:B------:R5:W-:Y:S02]  /*0550*/  STS [UR7+0x8], R2 ;  /* 0x00000802ff007988 */ /* 0x000be40008000807 */
.L_x_10:
[----:B------:R-:W-:Y:S05]  /*0560*/  BSYNC B0 ;  /* 0x0000000000007941 */ /* 0x000fea0003800000 */
.L_x_7:
[----:B-12345:R-:W1:Y:S02]  /*0570*/  @!P2 LDS R2, [UR7+0x8] ;  /* 0x00000807ff02a984 */ /* 0x03ee640008000800 */
[----:B-1----:R-:W-:-:S05]  /*0580*/  @!P2 LOP3.LUT R2, R2, 0x8000, RZ, 0xb8, !PT ;  /* 0x000080000202a812 */ /* 0x002fca00078eb8ff */
[----:B------:R3:W-:Y:S02]  /*0590*/  @!P2 STS [UR7+0x8], R2 ;  /* 0x00000802ff00a988 */ /* 0x0007e40008000807 */
.L_x_11:
[----:B------:R-:W-:Y:S05]  /*05a0*/  BSYNC B1 ;  /* 0x0000000000017941 */ /* 0x000fea0003800000 */
.L_x_6:
[----:B------:R-:W-:Y:S05]  /*05b0*/  WARPSYNC.ALL ;  /* 0x0000000000007948 */ /* 0x000fea0003800000 */
[----:B------:R-:W4:Y:S02]  /*05c0*/  LDC R5, c[0x0][0x22c] ;  /* 0x00008b00ff057b82 */ /* 0x000f240000000800 */
[----:B----4-:R-:W-:Y:S01]  /*05d0*/  VIADD R5, R5, 0xffffffff ;  /* 0xffffffff05057836 */ /* 0x010fe20000000000 */
[----:B------:R-:W-:Y:S06]  /*05e0*/  @P0 BRA `(.L_x_12) ;  /* 0x0000000000280947 */ /* 0x000fec0003800000 */
[----:B-123--:R-:W1:Y:S01]  /*05f0*/  S2R R2, SR_LANEID ;  /* 0x0000000000027919 */ /* 0x00ee620000000000 */
[----:B------:R-:W-:Y:S05]  /*0600*/  WARPSYNC.ALL ;  /* 0x0000000000007948 */ /* 0x000fea0003800000 */
[----:B-1----:R-:W-:-:S05]  /*0610*/  IMAD.SHL.U32 R7, R2, 0x4, RZ ;  /* 0x0000000402077824 */ /* 0x002fca00078e00ff */
[----:B------:R-:W1:Y:S01]  /*0620*/  LDS R9, [R7+UR7] ;  /* 0x0000000707097984 */ /* 0x000e620008000800 */
[----:B------:R-:W-:-:S05]  /*0630*/  IADD3 R2, P1, R7, UR12, RZ ;  /* 0x0000000c07027c10 */ /* 0x000fca000ff3e0ff */
[----:B------:R-:W-:-:S05]  /*0640*/  IMAD.X R3, RZ, RZ, UR13, P1 ;  /* 0x0000000dff037e24 */ /* 0x000fca00088e06ff */
[----:B-1----:R4:W5:Y:S01]  /*0650*/  ATOMG.E.EXCH.STRONG.GPU PT, RZ, [R2], R9 ;  /* 0x0000000902ff73a8 */ /* 0x00296200041ee100 */
[----:B------:R-:W-:-:S04]  /*0660*/  DEPBAR {5,4,3,2,1,0} ;  /* 0x0000003f0000791a */ /* 0x000fc80000000000 */
[----:B------:R4:W-:Y:S01]  /*0670*/  UTMACCTL.IV [UR12] ;  /* 0x000000000c0079b9 */ /* 0x0009e20008000000 */
[----:B------:R-:W-:Y:S01]  /*0680*/  NOP ;  /* 0x0000000000007918 */ /* 0x000fe20000000000 */
.L_x_12:
[----:B------:R-:W-:Y:S05]  /*0690*/  @P0 BRA `(.L_x_13) ;  /* 0x00000000000c0947 */ /* 0x000fea0003800000 */
[----:B------:R0:W-:Y:S01]  /*06a0*/  UTMACMDFLUSH ;  /* 0x00000000000079b7 */ /* 0x0001e20000000000 */
[----:B------:R-:W-:Y:S05]  /*06b0*/  @P0 BRA `(.L_x_13) ;  /* 0x0000000000040947 */ /* 0x000fea0003800000 */
[----:B------:R-:W-:-:S04]  /*06c0*/  DEPBAR.LE SB0, 0x0 ;  /* 0x000080000000791a */ /* 0x000fc80000000000 */
.L_x_13:
[----:B------:R-:W-:Y:S05]  /*06d0*/  WARPSYNC.ALL ;  /* 0x0000000000007948 */ /* 0x000fea0003800000 */
[----:B-----5:R-:W-:Y:S06]  /*06e0*/  BAR.SYNC.DEFER_BLOCKING 0x0 ;  /* 0x0000000000007b1d */ /* 0x020fec0000010000 */
[----:B------:R-:W-:Y:S02]  /*06f0*/  BSSY B1, `(.L_x_14) ;  /* 0x000000b000017945 */ /* 0x000fe40003800000 */
[----:B------:R-:W-:Y:S06]  /*0700*/  BAR.SYNC.DEFER_BLOCKING 0x0 ;  /* 0x0000000000007b1d */ /* 0x000fec0000010000 */
[----:B------:R5:W-:Y:S01]  /*0710*/  @!P0 STS [R14], RZ ;  /* 0x000000ff0e008388 */ /* 0x000be20000000800 */
[----:B------:R-:W-:Y:S01]  /*0720*/  NOP ;  /* 0x0000000000007918 */ /* 0x000fe20000000000 */
[----:B------:R-:W-:Y:S05]  /*0730*/  @P2 BRA `(.L_x_15) ;  /* 0x0000000000182947 */ /* 0x000fea0003800000 */
[----:B-1234-:R-:W1:Y:S01]  /*0740*/  LDS R2, [UR7+0x8] ;  /* 0x00000807ff027984 */ /* 0x01ee620008000800 */
[----:B------:R-:W2:Y:S01]  /*0750*/  LDC.64 R8, c[0x0][0x218] ;  /* 0x00008600ff087b82 */ /* 0x000ea20000000a00 */
[----:B------:R-:W-:Y:S02]  /*0760*/  IMAD.MOV.U32 R3, RZ, RZ, 0x70 ;  /* 0x00000070ff037424 */ /* 0x000fe400078e00ff */
[----:B--2---:R2:W-:Y:S03]  /*0770*/  STS.64 [UR7], R8 ;  /* 0x00000008ff007988 */ /* 0x0045e60008000a07 */
[----:B-1----:R-:W-:-:S05]  /*0780*/  LOP3.LUT R2, R2, 0x10, R3, 0xd8, !PT ;  /* 0x0000001002027812 */ /* 0x002fca00078ed803 */
[----:B------:R2:W-:Y:S02]  /*0790*/  STS [UR7+0x8], R2 ;  /* 0x00000802ff007988 */ /* 0x0005e40008000807 */
.L_x_15:
[----:B----4-:R-:W-:Y:S05]  /*07a0*/  BSYNC B1 ;  /* 0x0000000000017941 */ /* 0x010fea0003800000 */
.L_x_14:
[----:B------:R-:W-:Y:S04]  /*07b0*/  BSSY B1, `(.L_x_16) ;  /* 0x000000a000017945 */ /* 0x000fe80003800000 */
[----:B------:R-:W-:Y:S05]  /*07c0*/  @P2 BRA `(.L_x_17) ;  /* 0x0000000000202947 */ /* 0x000fea0003800000 */
[----:B-123--:R-:W1:Y:S01]  /*07d0*/  LDS R2, [UR7+0x34] ;  /* 0x00003407ff027984 */ /* 0x00ee620008000800 */
[----:B------:R-:W-:Y:S02]  /*07e0*/  IMAD.MOV.U32 R7, RZ, RZ, 0x3f000000 ;  /* 0x3f000000ff077424 */ /* 0x000fe400078e00ff */
[----:B------:R-:W-:Y:S01]  /*07f0*/  @!P2 IMAD.MOV.U32 R8, RZ, RZ, 0x7f ;  /* 0x0000007fff08a424 */ /* 0x000fe200078e00ff */
[----:B------:R-:W2:Y:S02]  /*0800*/  @!P2 LDS R3, [UR7+0x38] ;  /* 0x00003807ff03a984 */ /* 0x000ea40008000800 */
[----:B-1----:R-:W-:Y:S02]  /*0810*/  LOP3.LUT R2, R2, 0xff000000, R7, 0xb8, !PT ;  /* 0xff00000002027812 */ /* 0x002fe400078eb807 */
[----:B--2---:R-:W-:-:S03]  /*0820*/  @!P2 LOP3.LUT R3, R3, 0xff, R8, 0xb8, !PT ;  /* 0x000000ff0303a812 */ /* 0x004fc600078eb808 */
[----:B------:R4:W-:Y:S04]  /*0830*/  STS [UR7+0x34], R2 ;  /* 0x00003402ff007988 */ /* 0x0009e80008000807 */
[----:B------:R4:W-:Y:S02]  /*0840*/  @!P2 STS [UR7+0x38], R3 ;  /* 0x00003803ff00a988 */ /* 0x0009e40008000807 */
.L_x_17:
[----:B------:R-:W-:Y:S05]  /*0850*/  BSYNC B1 ;  /* 0x0000000000017941 */ /* 0x000fea0003800000 */
.L_x_16:
[----:B------:R-:W-:Y:S04]  /*0860*/  BSSY B1, `(.L_x_18) ;  /* 0x0000004000017945 */ /* 0x000fe80003800000 */
[----:B------:R-:W-:Y:S05]  /*0870*/  @P2 BRA `(.L_x_19) ;  /* 0x0000000000082947 */ /* 0x000fea0003800000 */
[----:B------:R1:W-:Y:S04]  /*0880*/  STS [UR7+0x24], R12 ;  /* 0x0000240cff007988 */ /* 0x0003e80008000807 */
[----:B------:R1:W-:Y:S02]  /*0890*/  STS [UR7+0x20], R5 ;  /* 0x00002005ff007988 */ /* 0x0003e40008000807 */
.L_x_19:
[----:B------:R-:W-:Y:S05]  /*08a0*/  BSYNC B1 ;  /* 0x0000000000017941 */ /* 0x000fea0003800000 */
.L_x_18:
[----:B------:R-:W-:Y:S04]  /*08b0*/  BSSY B1, `(.L_x_20) ;  /* 0x000000e000017945 */ /* 0x000fe80003800000 */
[----:B------:R-:W-:Y:S05]  /*08c0*/  @P2 BRA `(.L_x_21) ;  /* 0x0000000000302947 */ /* 0x000fea0003800000 */
[----:B----4-:R-:W4:Y:S01]  /*08d0*/  LDS R3, [UR7+0x34] ;  /* 0x00003407ff037984 */ /* 0x010f220008000800 */
[----:B-1----:R-:W1:Y:S03]  /*08e0*/  LDC.64 R12, c[0x0][0x240] ;  /* 0x00009000ff0c7b82 */ /* 0x002e660000000a00 */
[----:B--23--:R-:W2:Y:S01]  /*08f0*/  LDS R2, [UR7+0x1c] ;  /* 0x00001c07ff027984 */ /* 0x00cea20008000800 */
[C---:B-1----:R-:W-:Y:S01]  /*0900*/  SHF.L.U64.HI R8, R12.reuse, 0x1, R13 ;  /* 0x000000010c087819 */ /* 0x042fe2000001020d */
[----:B------:R-:W-:-:S03]  /*0910*/  IMAD.SHL.U32 R7, R12, 0x2, RZ ;  /* 0x000000020c077824 */ /* 0x000fc600078e00ff */
[--C-:B------:R-:W-:Y:S02]  /*0920*/  SHF.R.U32.HI R9, RZ, 0x4, R8.reuse ;  /* 0x00000004ff097819 */ /* 0x100fe40000011608 */
[----:B------:R-:W-:-:S05]  /*0930*/  SHF.R.U64 R7, R7, 0x4, R8 ;  /* 0x0000000407077819 */ /* 0x000fca0000001208 */
[----:B------:R1:W-:Y:S01]  /*0940*/  STS [UR7+0xc], R7 ;  /* 0x00000c07ff007988 */ /* 0x0003e20008000807 */
[----:B----4-:R-:W-:Y:S02]  /*0950*/  LOP3.LUT R3, R3, 0x7, RZ, 0xb8, !PT ;  /* 0x0000000703037812 */ /* 0x010fe400078eb8ff */
[----:B--2---:R-:W-:-:S03]  /*0960*/  LOP3.LUT R2, R2, 0xf, R9, 0xb8, !PT ;  /* 0x0000000f02027812 */ /* 0x004fc600078eb809 */
[----:B------:R1:W-:Y:S04]  /*0970*/  STS [UR7+0x34], R3 ;  /* 0x00003403ff007988 */ /* 0x0003e80008000807 */
[----:B------:R1:W-:Y:S02]  /*0980*/  STS [UR7+0x1c], R2 ;  /* 0x00001c02ff007988 */ /* 0x0003e40008000807 */
.L_x_21:
[----:B------:R-:W-:Y:S05]  /*0990*/  BSYNC B1 ;  /* 0x0000000000017941 */ /* 0x000fea0003800000 */
.L_x_20:
[----:B------:R-:W-:Y:S04]  /*09a0*/  BSSY B2, `(.L_x_22) ;  /* 0x000001a000027945 */ /* 0x000fe80003800000 */
[----:B------:R-:W-:Y:S04]  /*09b0*/  BSSY B1, `(.L_x_23) ;  /* 0x0000015000017945 */ /* 0x000fe80003800000 */
[----:B------:R-:W-:Y:S05]  /*09c0*/  @P2 BRA `(.L_x_24) ;  /* 0x0000000000202947 */ /* 0x000fea0003800000 */
[----:B-1234-:R-:W1:Y:S02]  /*09d0*/  LDS R2, [UR7+0x34] ;  /* 0x00003407ff027984 */ /* 0x01ee640008000800 */
[----:B-1----:R-:W-:-:S05]  /*09e0*/  LOP3.LUT R2, R2, 0x38, RZ, 0xb8, !PT ;  /* 0x0000003802027812 */ /* 0x002fca00078eb8ff */
[----:B------:R1:W-:Y:S01]  /*09f0*/  STS [UR7+0x34], R2 ;  /* 0x00003402ff007988 */ /* 0x0003e20008000807 */
[----:B------:R-:W-:Y:S05]  /*0a00*/  @P2 BRA `(.L_x_25) ;  /* 0x0000000000202947 */ /* 0x000fea0003800000 */
[----:B-1----:R-:W1:Y:S01]  /*0a10*/  LDS R2, [UR7+0x8] ;  /* 0x00000807ff027984 */ /* 0x002e620008000800 */
[----:B------:R-:W-:-:S05]  /*0a20*/  IMAD.MOV.U32 R3, RZ, RZ, 0x780 ;  /* 0x00000780ff037424 */ /* 0x000fca00078e00ff */
[----:B-1----:R-:W-:-:S05]  /*0a30*/  LOP3.LUT R2, R2, 0x500, R3, 0xd8, !PT ;  /* 0x0000050002027812 */ /* 0x002fca00078ed803 */
[----:B------:R1:W-:Y:S02]  /*0a40*/  STS [UR7+0x8], R2 ;  /* 0x00000802ff007988 */ /* 0x0003e40008000807 */
.L_x_24:
[----:B------:R-:W-:Y:S05]  /*0a50*/  @P2 BRA `(.L_x_26) ;  /* 0x0000000000282947 */ /* 0x000fea0003800000 */
[----:B-1234-:R-:W1:Y:S02]  /*0a60*/  LDS R2, [UR7+0x8] ;  /* 0x00000807ff027984 */ /* 0x01ee640008000800 */
[----:B-1----:R-:W-:-:S05]  /*0a70*/  LOP3.LUT R2, R2, 0x1800, RZ, 0xb8, !PT ;  /* 0x0000180002027812 */ /* 0x002fca00078eb8ff */
[----:B------:R2:W-:Y:S02]  /*0a80*/  STS [UR7+0x8], R2 ;  /* 0x00000802ff007988 */ /* 0x0005e40008000807 */
.L_x_25:
[----:B------:R-:W-:Y:S05]  /*0a90*/  @P2 BREAK B1 ;  /* 0x0000000000012942 */ /* 0x000fea0003800000 */
[----:B------:R-:W-:Y:S05]  /*0aa0*/  @P2 BRA `(.L_x_27) ;  /* 0x0000000000242947 */ /* 0x000fea0003800000 */
[----:B-12---:R-:W1:Y:S01]  /*0ab0*/  LDS R2, [UR7+0x8] ;  /* 0x00000807ff027984 */ /* 0x006e620008000800 */
[----:B------:R-:W-:-:S05]  /*0ac0*/  IMAD.MOV.U32 R3, RZ, RZ, 0x6000 ;  /* 0x00006000ff037424 */ /* 0x000fca00078e00ff */
[----:B-1----:R-:W-:-:S04]  /*0ad0*/  LOP3.LUT R2, R2, 0x6000, R3, 0xd8, !PT ;  /* 0x0000600002027812 */ /* 0x002fc800078ed803 */
[----:B------:R-:W-:-:S05]  /*0ae0*/  LOP3.LUT R2, R2, 0x400000, RZ, 0xb8, !PT ;  /* 0x0040000002027812 */ /* 0x000fca00078eb8ff */
[----:B------:R1:W-:Y:S02]  /*0af0*/  STS [UR7+0x8], R2 ;  /* 0x00000802ff007988 */ /* 0x0003e40008000807 */
.L_x_26:
[----:B------:R-:W-:Y:S05]  /*0b00*/  BSYNC B1 ;  /* 0x0000000000017941 */ /* 0x000fea0003800000 */
.L_x_23:
[----:B-1234-:R-:W1:Y:S02]  /*0b10*/  @!P2 LDS R2, [UR7+0x8] ;  /* 0x00000807ff02a984 */ /* 0x01ee640008000800 */
[----:B-1----:R-:W-:-:S05]  /*0b20*/  @!P2 LOP3.LUT R2, R2, 0x8000, RZ, 0xb8, !PT ;  /* 0x000080000202a812 */ /* 0x002fca00078eb8ff */
[----:B------:R3:W-:Y:S02]  /*0b30*/  @!P2 STS [UR7+0x8], R2 ;  /* 0x00000802ff00a988 */ /* 0x0007e40008000807 */
.L_x_27:
[----:B------:R-:W-:Y:S05]  /*0b40*/  BSYNC B2 ;  /* 0x0000000000027941 */ /* 0x000fea0003800000 */
.L_x_22:
[----:B------:R-:W-:Y:S05]  /*0b50*/  WARPSYNC.ALL ;  /* 0x0000000000007948 */ /* 0x000fea0003800000 */
[----:B------:R-:W-:-:S04]  /*0b60*/  UIADD3 UR15, UR4, 0x80, URZ ;  /* 0x00000080040f7890 */ /* 0x000fc8000fffe03f */
[----:B------:R-:W-:-:S04]  /*0b70*/  UIADD3 UR14, UP0, UR15, UR16, URZ ;  /* 0x000000100f0e7290 */ /* 0x000fc8000ff1e03f */
[----:B------:R-:W-:Y:S01]  /*0b80*/  ULEA.HI.X.SX32 UR15, UR15, UR17, 0x1, UP0 ;  /* 0x000000110f0f7291 */ /* 0x000fe200080f0e3f */
[----:B------:R-:W-:Y:S11]  /*0b90*/  @P0 BRA `(.L_x_28) ;  /* 0x0000000000280947 */ /* 0x000ff60003800000 */
[----:B-123--:R-:W1:Y:S01]  /*0ba0*/  S2R R2, SR_LANEID ;  /* 0x0000000000027919 */ /* 0x00ee620000000000 */
[----:B------:R-:W-:Y:S05]  /*0bb0*/  WARPSYNC.ALL ;  /* 0x0000000000007948 */ /* 0x000fea0003800000 */
[----:B-1----:R-:W-:-:S05]  /*0bc0*/  IMAD.SHL.U32 R8, R2, 0x4, RZ ;  /* 0x0000000402087824 */ /* 0x002fca00078e00ff */
[----:B------:R-:W1:Y:S01]  /*0bd0*/  LDS R7, [R8+UR7] ;  /* 0x0000000708077984 */ /* 0x000e620008000800 */
[----:B------:R-:W-:-:S05]  /*0be0*/  IADD3 R2, P1, R8, UR14, RZ ;  /* 0x0000000e08027c10 */ /* 0x000fca000ff3e0ff */
[----:B------:R-:W-:-:S05]  /*0bf0*/  IMAD.X R3, RZ, RZ, UR15, P1 ;  /* 0x0000000fff037e24 */ /* 0x000fca00088e06ff */
[----:B-1----:R4:W2:Y:S01]  /*0c00*/  ATOMG.E.EXCH.STRONG.GPU PT, RZ, [R2], R7 ;  /* 0x0000000702ff73a8 */ /* 0x0028a200041ee100 */
[----:B------:R-:W-:-:S04]  /*0c10*/  DEPBAR {5,4,3,2,1,0} ;  /* 0x0000003f0000791a */ /* 0x000fc80000000000 */
[----:B------:R4:W-:Y:S01]  /*0c20*/  UTMACCTL.IV [UR14] ;  /* 0x000000000e0079b9 */ /* 0x0009e20008000000 */
[----:B------:R-:W-:Y:S01]  /*0c30*/  NOP ;  /* 0x0000000000007918 */ /* 0x000fe20000000000 */
.L_x_28:
[----:B------:R-:W-:Y:S05]  /*0c40*/  @P0 BRA `(.L_x_29) ;  /* 0x00000000000c0947 */ /* 0x000fea0003800000 */
[----:B------:R0:W-:Y:S01]  /*0c50*/  UTMACMDFLUSH ;  /* 0x00000000000079b7 */ /* 0x0001e20000000000 */
[----:B------:R-:W-:Y:S05]  /*0c60*/  @P0 BRA `(.L_x_29) ;  /* 0x0000000000040947 */ /* 0x000fea0003800000 */
[----:B------:R-:W-:-:S04]  /*0c70*/  DEPBAR.LE SB0, 0x0 ;  /* 0x000080000000791a */ /* 0x000fc80000000000 */
.L_x_29:
[----:B------:R-:W-:Y:S05]  /*0c80*/  WARPSYNC.ALL ;  /* 0x0000000000007948 */ /* 0x000fea0003800000 */
[----:B--2---:R-:W-:Y:S06]  /*0c90*/  BAR.SYNC.DEFER_BLOCKING 0x0 ;  /* 0x0000000000007b1d */ /* 0x004fec0000010000 */
[----:B------:R-:W-:Y:S02]  /*0ca0*/  BSSY B2, `(.L_x_30) ;  /* 0x000000b000027945 */ /* 0x000fe40003800000 */
[----:B------:R-:W-:Y:S06]  /*0cb0*/  BAR.SYNC.DEFER_BLOCKING 0x0 ;  /* 0x0000000000007b1d */ /* 0x000fec0000010000 */
[----:B------:R2:W-:Y:S01]  /*0cc0*/  @!P0 STS [R14], RZ ;  /* 0x000000ff0e008388 */ /* 0x0005e20000000800 */
[----:B------:R-:W-:Y:S01]  /*0cd0*/  NOP ;  /* 0x0000000000007918 */ /* 0x000fe20000000000 */
[----:B------:R-:W-:Y:S05]  /*0ce0*/  @P2 BRA `(.L_x_31) ;  /* 0x0000000000182947 */ /* 0x000fea0003800000 */
[----:B-1-34-:R-:W1:Y:S01]  /*0cf0*/  LDS R2, [UR7+0x8] ;  /* 0x00000807ff027984 */ /* 0x01ae620008000800 */
[----:B------:R-:W3:Y:S01]  /*0d00*/  LDC.64 R8, c[0x0][0x220] ;  /* 0x00008800ff087b82 */ /* 0x000ee20000000a00 */
[----:B------:R-:W-:Y:S02]  /*0d10*/  IMAD.MOV.U32 R3, RZ, RZ, 0x70 ;  /* 0x00000070ff037424 */ /* 0x000fe400078e00ff */
[----:B---3--:R3:W-:Y:S03]  /*0d20*/  STS.64 [UR7], R8 ;  /* 0x00000008ff007988 */ /* 0x0087e60008000a07 */
[----:B-1----:R-:W-:-:S05]  /*0d30*/  LOP3.LUT R2, R2, 0x10, R3, 0xd8, !PT ;  /* 0x0000001002027812 */ /* 0x002fca00078ed803 */
[----:B------:R3:W-:Y:S02]  /*0d40*/  STS [UR7+0x8], R2 ;  /* 0x00000802ff007988 */ /* 0x0007e40008000807 */
.L_x_31:
[----:B----4-:R-:W-:Y:S05]  /*0d50*/  BSYNC B2 ;  /* 0x0000000000027941 */ /* 0x010fea0003800000 */
.L_x_30:
[----:B------:R-:W-:Y:S04]  /*0d60*/  BSSY B3, `(.L_x_32) ;  /* 0x0000011000037945 */ /* 0x000fe80003800000 */
[----:B------:R-:W-:Y:S04]  /*0d70*/  BSSY B2, `(.L_x_33) ;  /* 0x000000e000027945 */ /* 0x000fe80003800000 */
[----:B------:R-:W-:Y:S05]  /*0d80*/  @P2 BRA `(.L_x_34) ;  /* 0x0000000000242947 */ /* 0x000fea0003800000 */
[----:B-1-3--:R-:W1:Y:S01]  /*0d90*/  LDS R2, [UR7+0x34] ;  /* 0x00003407ff027984 */ /* 0x00ae620008000800 */
[----:B------:R-:W-:-:S05]  /*0da0*/  IMAD.MOV.U32 R3, RZ, RZ, 0x3f000000 ;  /* 0x3f000000ff037424 */ /* 0x000fca00078e00ff */
[----:B-1----:R-:W-:-:S05]  /*0db0*/  LOP3.LUT R2, R2, 0xff000000, R3, 0xb8, !PT ;  /* 0xff00000002027812 */ /* 0x002fca00078eb803 */
[----:B------:R1:W-:Y:S01]  /*0dc0*/  STS [UR7+0x34], R2 ;  /* 0x00003402ff007988 */ /* 0x0003e20008000807 */
[----:B------:R-:W-:Y:S05]  /*0dd0*/  @P2 BRA `(.L_x_35) ;  /* 0x00000000001c2947 */ /* 0x000fea0003800000 */
[----:B-1----:R-:W1:Y:S01]  /*0de0*/  LDS R2, [UR7+0x38] ;  /* 0x00003807ff027984 */ /* 0x002e620008000800 */
[----:B------:R-:W-:-:S05]  /*0df0*/  IMAD.MOV.U32 R3, RZ, RZ, 0x7f ;  /* 0x0000007fff037424 */ /* 0x000fca00078e00ff */
[----:B-1----:R-:W-:-:S05]  /*0e00*/  LOP3.LUT R2, R2, 0xff, R3, 0xb8, !PT ;  /* 0x000000ff02027812 */ /* 0x002fca00078eb803 */
[----:B------:R4:W-:Y:S02]  /*0e10*/  STS [UR7+0x38], R2 ;  /* 0x00003802ff007988 */ /* 0x0009e40008000807 */
.L_x_34:
[----:B------:R-:W-:Y:S05]  /*0e20*/  @P2 BREAK B2 ;  /* 0x0000000000022942 */ /* 0x000fea0003800000 */
[----:B------:R-:W-:Y:S05]  /*0e30*/  @P2 BRA `(.L_x_36) ;  /* 0x00000000000c2947 */ /* 0x000fea0003800000 */
[----:B------:R1:W-:Y:S02]  /*0e40*/  STS [UR7+0x20], R5 ;  /* 0x00002005ff007988 */ /* 0x0003e40008000807 */
.L_x_35:
[----:B------:R-:W-:Y:S05]  /*0e50*/  BSYNC B2 ;  /* 0x0000000000027941 */ /* 0x000fea0003800000 */
.L_x_33:
[----:B------:R1:W-:Y:S02]  /*0e60*/  @!P2 STS [UR7+0x24], R4 ;  /* 0x00002404ff00a988 */ /* 0x0003e40008000807 */
.L_x_36:
[----:B------:R-:W-:Y:S05]  /*0e70*/  BSYNC B3 ;  /* 0x0000000000037941 */ /* 0x000fea0003800000 */
.L_x_32:
[----:B------:R-:W-:Y:S05]  /*0e80*/  WARPSYNC.ALL ;  /* 0x0000000000007948 */ /* 0x000fea0003800000 */
[----:B------:R-:W-:Y:S04]  /*0e90*/  BSSY B3, `(.L_x_37) ;  /* 0x000000e000037945 */ /* 0x000fe80003800000 */
[----:B------:R-:W-:Y:S05]  /*0ea0*/  @P2 BRA `(.L_x_38) ;  /* 0x0000000000302947 */ /* 0x000fea0003800000 */
[----:B------:R-:W5:Y:S01]  /*0eb0*/  LDS R3, [UR7+0x34] ;  /* 0x00003407ff037984 */ /* 0x000f620008000800 */
[----:B-1----:R-:W1:Y:S03]  /*0ec0*/  LDC.64 R4, c[0x0][0x248] ;  /* 0x00009200ff047b82 */ /* 0x002e660000000a00 */
[----:B---34-:R-:W3:Y:S01]  /*0ed0*/  LDS R2, [UR7+0x1c] ;  /* 0x00001c07ff027984 */ /* 0x018ee20008000800 */
[C---:B-1----:R-:W-:Y:S01]  /*0ee0*/  SHF.L.U64.HI R5, R4.reuse, 0x1, R5 ;  /* 0x0000000104057819 */ /* 0x042fe20000010205 */
[----:B------:R-:W-:-:S03]  /*0ef0*/  IMAD.SHL.U32 R4, R4, 0x2, RZ ;  /* 0x0000000204047824 */ /* 0x000fc600078e00ff */
[--C-:B------:R-:W-:Y:S02]  /*0f00*/  SHF.R.U32.HI R7, RZ, 0x4, R5.reuse ;  /* 0x00000004ff077819 */ /* 0x100fe40000011605 */
[----:B------:R-:W-:-:S05]  /*0f10*/  SHF.R.U64 R4, R4, 0x4, R5 ;  /* 0x0000000404047819 */ /* 0x000fca0000001205 */
[----:B------:R1:W-:Y:S01]  /*0f20*/  STS [UR7+0xc], R4 ;  /* 0x00000c04ff007988 */ /* 0x0003e20008000807 */
[----:B-----5:R-:W-:Y:S02]  /*0f30*/  LOP3.LUT R3, R3, 0x7, RZ, 0xb8, !PT ;  /* 0x0000000703037812 */ /* 0x020fe400078eb8ff */
[----:B---3--:R-:W-:-:S03]  /*0f40*/  LOP3.LUT R2, R2, 0xf, R7, 0xb8, !PT ;  /* 0x0000000f02027812 */ /* 0x008fc600078eb807 */
[----:B------:R1:W-:Y:S04]  /*0f50*/  STS [UR7+0x34], R3 ;  /* 0x00003403ff007988 */ /* 0x0003e80008000807 */
[----:B------:R1:W-:Y:S02]  /*0f60*/  STS [UR7+0x1c], R2 ;  /* 0x00001c02ff007988 */ /* 0x0003e40008000807 */
.L_x_38:
[----:B------:R-:W-:Y:S05]  /*0f70*/  BSYNC B3 ;  /* 0x0000000000037941 */ /* 0x000fea0003800000 */
.L_x_37:
[----:B------:R-:W-:Y:S04]  /*0f80*/  BSSY B3, `(.L_x_39) ;  /* 0x000001a000037945 */ /* 0x000fe80003800000 */
[----:B------:R-:W-:Y:S04]  /*0f90*/  BSSY B4, `(.L_x_40) ;  /* 0x0000015000047945 */ /* 0x000fe80003800000 */
[----:B------:R-:W-:Y:S05]  /*0fa0*/  @P2 BRA `(.L_x_41) ;  /* 0x0000000000202947 */ /* 0x000fea0003800000 */
[----:B-1-34-:R-:W1:Y:S02]  /*0fb0*/  LDS R2, [UR7+0x34] ;  /* 0x00003407ff027984 */ /* 0x01ae640008000800 */
[----:B-1----:R-:W-:-:S05]  /*0fc0*/  LOP3.LUT R2, R2, 0x38, RZ, 0xb8, !PT ;  /* 0x0000003802027812 */ /* 0x002fca00078eb8ff */
[----:B------:R1:W-:Y:S01]  /*0fd0*/  STS [UR7+0x34], R2 ;  /* 0x00003402ff007988 */ /* 0x0003e20008000807 */
[----:B------:R-:W-:Y:S05]  /*0fe0*/  @P2 BRA `(.L_x_42) ;  /* 0x0000000000202947 */ /* 0x000fea0003800000 */
[----:B-1----:R-:W1:Y:S01]  /*0ff0*/  LDS R2, [UR7+0x8] ;  /* 0x00000807ff027984 */ /* 0x002e620008000800 */
[----:B------:R-:W-:-:S05]  /*1000*/  IMAD.MOV.U32 R3, RZ, RZ, 0x780 ;  /* 0x00000780ff037424 */ /* 0x000fca00078e00ff */
[----:B-1----:R-:W-:-:S05]  /*1010*/  LOP3.LUT R2, R2, 0x500, R3, 0xd8, !PT ;  /* 0x0000050002027812 */ /* 0x002fca00078ed803 */
[----:B------:R1:W-:Y:S02]  /*1020*/  STS [UR7+0x8], R2 ;  /* 0x00000802ff007988 */ /* 0x0003e40008000807 */
.L_x_41:
[----:B------:R-:W-:Y:S05]  /*1030*/  @P2 BRA `(.L_x_43) ;  /* 0x0000000000282947 */ /* 0x000fea0003800000 */
[----:B-1-34-:R-:W1:Y:S02]  /*1040*/  LDS R2, [UR7+0x8] ;  /* 0x00000807ff027984 */ /* 0x01ae640008000800 */
[----:B-1----:R-:W-:-:S05]  /*1050*/  LOP3.LUT R2, R2, 0x1800, RZ, 0xb8, !PT ;  /* 0x0000180002027812 */ /* 0x002fca00078eb8ff */
[----:B------:R3:W-:Y:S02]  /*1060*/  STS [UR7+0x8], R2 ;  /* 0x00000802ff007988 */ /* 0x0007e40008000807 */
.L_x_42:
[----:B------:R-:W-:Y:S05]  /*1070*/  @P2 BREAK B4 ;  /* 0x0000000000042942 */ /* 0x000fea0003800000 */
[----:B------:R-:W-:Y:S05]  /*1080*/  @P2 BRA `(.L_x_44) ;  /* 0x0000000000242947 */ /* 0x000fea0003800000 */
[----:B-1-3--:R-:W1:Y:S01]  /*1090*/  LDS R2, [UR7+0x8] ;  /* 0x00000807ff027984 */ /* 0x00ae620008000800 */
[----:B------:R-:W-:-:S05]  /*10a0*/  IMAD.MOV.U32 R3, RZ, RZ, 0x6000 ;  /* 0x00006000ff037424 */ /* 0x000fca00078e00ff */
[----:B-1----:R-:W-:-:S04]  /*10b0*/  LOP3.LUT R2, R2, 0x6000, R3, 0xd8, !PT ;  /* 0x0000600002027812 */ /* 0x002fc800078ed803 */
[----:B------:R-:W-:-:S05]  /*10c0*/  LOP3.LUT R2, R2, 0x400000, RZ, 0xb8, !PT ;  /* 0x0040000002027812 */ /* 0x000fca00078eb8ff */
[----:B------:R1:W-:Y:S02]  /*10d0*/  STS [UR7+0x8], R2 ;  /* 0x00000802ff007988 */ /* 0x0003e40008000807 */
.L_x_43:
[----:B------:R-:W-:Y:S05]  /*10e0*/  BSYNC B4 ;  /* 0x0000000000047941 */ /* 0x000fea0003800000 */
.L_x_40:
[----:B-1-34-:R-:W1:Y:S02]  /*10f0*/  @!P2 LDS R2, [UR7+0x8] ;  /* 0x00000807ff02a984 */ /* 0x01ae640008000800 */
[----:B-1----:R-:W-:-:S05]  /*1100*/  @!P2 LOP3.LUT R2, R2, 0x8000, RZ, 0xb8, !PT ;  /* 0x000080000202a812 */ /* 0x002fca00078eb8ff */
[----:B------:R4:W-:Y:S02]  /*1110*/  @!P2 STS [UR7+0x8], R2 ;  /* 0x00000802ff00a988 */ /* 0x0009e40008000807 */
.L_x_44:
[----:B------:R-:W-:Y:S05]  /*1120*/  BSYNC B3 ;  /* 0x0000000000037941 */ /* 0x000fea0003800000 */
.L_x_39:
[----:B------:R-:W-:Y:S05]  /*1130*/  WARPSYNC.ALL ;  /* 0x0000000000007948 */ /* 0x000fea0003800000 */
[----:B------:R-:W-:Y:S01]  /*1140*/  UIADD3 UR4, UR4, 0x100, URZ ;  /* 0x0000010004047890 */ /* 0x000fe2000fffe03f */
[----:B------:R-:W-:Y:S01]  /*1150*/  ISETP.GE.AND P1, PT, R15, 0x1, PT ;  /* 0x000000010f00780c */ /* 0x000fe20003f26270 */
[----:B------:R-:W-:Y:S01]  /*1160*/  IMAD.MOV.U32 R24, RZ, RZ, RZ ;  /* 0x000000ffff187224 */ /* 0x000fe200078e00ff */
[----:B------:R-:W-:Y:S01]  /*1170*/  SHF.R.U32.HI R7, RZ, 0x5, R0 ;  /* 0x00000005ff077819 */ /* 0x000fe20000011600 */
[----:B------:R-:W-:-:S04]  /*1180*/  UIADD3 UR16, UP0, UR4, UR16, URZ ;  /* 0x0000001004107290 */ /* 0x000fc8000ff1e03f */
[----:B------:R-:W-:Y:S01]  /*1190*/  ULEA.HI.X.SX32 UR17, UR4, UR17, 0x1, UP0 ;  /* 0x0000001104117291 */ /* 0x000fe200080f0e3f */
[----:B------:R-:W-:Y:S11]  /*11a0*/  @P0 BRA `(.L_x_45) ;  /* 0x0000000000280947 */ /* 0x000ff60003800000 */
[----:B-1-34-:R-:W1:Y:S01]  /*11b0*/  S2R R2, SR_LANEID ;  /* 0x0000000000027919 */ /* 0x01ae620000000000 */
[----:B------:R-:W-:Y:S05]  /*11c0*/  WARPSYNC.ALL ;  /* 0x0000000000007948 */ /* 0x000fea0003800000 */
[----:B-1----:R-:W-:-:S05]  /*11d0*/  IMAD.SHL.U32 R4, R2, 0x4, RZ ;  /* 0x0000000402047824 */ /* 0x002fca00078e00ff */
[----:B------:R-:W1:Y:S01]  /*11e0*/  LDS R5, [R4+UR7] ;  /* 0x0000000704057984 */ /* 0x000e620008000800 */
[----:B------:R-:W-:-:S05]  /*11f0*/  IADD3 R2, P3, R4, UR16, RZ ;  /* 0x0000001004027c10 */ /* 0x000fca000ff7e0ff */
[----:B------:R-:W-:-:S05]  /*1200*/  IMAD.X R3, RZ, RZ, UR17, P3 ;  /* 0x00000011ff037e24 */ /* 0x000fca00098e06ff */
[----:B-1----:R1:W3:Y:S01]  /*1210*/  ATOMG.E.EXCH.STRONG.GPU PT, RZ, [R2], R5 ;  /* 0x0000000502ff73a8 */ /* 0x0022e200041ee100 */
[----:B------:R-:W-:-:S04]  /*1220*/  DEPBAR {5,4,3,2,1,0} ;  /* 0x0000003f0000791a */ /* 0x000fc80000000000 */
[----:B------:R1:W-:Y:S01]  /*1230*/  UTMACCTL.IV [UR16] ;  /* 0x00000000100079b9 */ /* 0x0003e20008000000 */
[----:B------:R-:W-:Y:S01]  /*1240*/  NOP ;  /* 0x0000000000007918 */ /* 0x000fe20000000000 */
.L_x_45:
[----:B------:R-:W-:Y:S05]  /*1250*/  @P0 BRA `(.L_x_46) ;  /* 0x00000000000c0947 */ /* 0x000fea0003800000 */
[----:B------:R0:W-:Y:S01]  /*1260*/  UTMACMDFLUSH ;  /* 0x00000000000079b7 */ /* 0x0001e20000000000 */
[----:B------:R-:W-:Y:S05]  /*1270*/  @P0 BRA `(.L_x_46) ;  /* 0x0000000000040947 */ /* 0x000fea0003800000 */
[----:B------:R-:W-:-:S04]  /*1280*/  DEPBAR.LE SB0, 0x0 ;  /* 0x000080000000791a */ /* 0x000fc80000000000 */
.L_x_46:
[----:B------:R-:W-:Y:S05]  /*1290*/  WARPSYNC.ALL ;  /* 0x0000000000007948 */ /* 0x000fea0003800000 */
[----:B---3--:R-:W-:Y:S01]  /*12a0*/  BAR.SYNC.DEFER_BLOCKING 0x0 ;  /* 0x0000000000007b1d */ /* 0x008fe20000010000 */
[----:B------:R-:W-:Y:S01]  /*12b0*/  R2UR UR18, R7 ;  /* 0x00000000071272ca */ /* 0x000fe200000e0000 */
[----:B------:R-:W-:Y:S01]  /*12c0*/  USHF.L.U32 UR19, UR32, 0x7, URZ ;  /* 0x0000000720137899 */ /* 0x000fe2000800063f */
[----:B------:R-:W-:Y:S01]  /*12d0*/  IMAD.MOV.U32 R25, RZ, RZ, RZ ;  /* 0x000000ffff197224 */ /* 0x000fe200078e00ff */
[----:B------:R-:W-:Y:S01]  /*12e0*/  USHF.L.U32 UR23, UR33, 0x7, URZ ;  /* 0x0000000721177899 */ /* 0x000fe2000800063f */
[----:B------:R-:W-:Y:S01]  /*12f0*/  CS2R R26, SRZ ;  /* 0x00000000001a7805 */ /* 0x000fe2000001ff00 */
[----:B------:R-:W-:Y:S01]  /*1300*/  VOTEU.ALL UP0, P2 ;  /* 0x00000000003f7886 */ /* 0x000fe20001000000 */
[----:B------:R-:W-:Y:S01]  /*1310*/  UMOV UR4, 0x1 ;  /* 0x0000000100047882 */ /* 0x000fe20000000000 */
[----:B------:R-:W-:Y:S01]  /*1320*/  VOTEU.ALL UP1, P2 ;  /* 0x00000000003f7886 */ /* 0x000fe20001020000 */
[----:B------:R-:W-:Y:S01]  /*1330*/  VOTEU.ALL UP2, P2 ;  /* 0x00000000003f7886 */ /* 0x000fe20001040000 */
[----:B------:R-:W-:Y:S01]  /*1340*/  CS2R R28, SRZ ;  /* 0x00000000001c7805 */ /* 0x000fe2000001ff00 */
[----:B------:R-:W-:-:S04]  /*1350*/  @!UP0 UIADD3 UR8, -UR4, 0x100000, URZ ;  /* 0x0010000004088890 */ /* 0x000fc8000fffe13f */
[----:B------:R-:W-:Y:S02]  /*1360*/  @!UP0 USHF.L.U32 UR9, UR8, 0xb, URZ ;  /* 0x0000000b08098899 */ /* 0x000fe4000800063f */
[----:B------:R-:W-:Y:S01]  /*1370*/  @!UP0 USHF.L.U32 UR8, UR8, 0x1, URZ ;  /* 0x0000000108088899 */ /* 0x000fe2000800063f */
        /* <DEDUP_REMOVED lines=9> */
[----:B------:R-:W-:Y:S01]  /*1410*/  VOTEU.ALL UP0, P2 ;  /* 0x00000000003f7886 */ /* 0x000fe20001000000 */
[----:B------:R-:W-:Y:S02]  /*1420*/  CS2R R36, SRZ ;  /* 0x0000000000247805 */ /* 0x000fe4000001ff00 */
[----:B------:R-:W-:Y:S02]  /*1430*/  CS2R R38, SRZ ;  /* 0x0000000000267805 */ /* 0x000fe4000001ff00 */
[----:B------:R-:W-:Y:S02]  /*1440*/  CS2R R40, SRZ ;  /* 0x0000000000287805 */ /* 0x000fe4000001ff00 */
[----:B------:R-:W-:-:S02]  /*1450*/  CS2R R42, SRZ ;  /* 0x00000000002a7805 */ /* 0x000fc4000001ff00 */
[----:B------:R-:W-:Y:S02]  /*1460*/  CS2R R44, SRZ ;  /* 0x00000000002c7805 */ /* 0x000fe4000001ff00 */
[----:B------:R-:W-:Y:S01]  /*1470*/  CS2R R46, SRZ ;  /* 0x00000000002e7805 */ /* 0x000fe2000001ff00 */
[----:B------:R-:W3:Y:S02]  /*1480*/  FENCE.VIEW.ASYNC.S ;  /* 0x00000000000073c6 */ /* 0x000ee40000000000 */
[----:B---3--:R3:W4:Y:S02]  /*1490*/  @!UP0 SYNCS.EXCH.64 URZ, [UR7+0x30000], UR8 ;  /* 0x03000008073f85b2 */ /* 0x0087240008000100 */
[----:B----4-:R-:W-:Y:S01]  /*14a0*/  BAR.SYNC.DEFER_BLOCKING 0x0 ;  /* 0x0000000000007b1d */ /* 0x010fe20000010000 */
[----:B------:R-:W-:Y:S02]  /*14b0*/  CS2R R48, SRZ ;  /* 0x0000000000307805 */ /* 0x000fe4000001ff00 */
[----:B------:R-:W-:-:S02]  /*14c0*/  CS2R R50, SRZ ;  /* 0x0000000000327805 */ /* 0x000fc4000001ff00 */
[----:B------:R-:W-:Y:S02]  /*14d0*/  CS2R R52, SRZ ;  /* 0x0000000000347805 */ /* 0x000fe4000001ff00 */
[----:B------:R-:W-:Y:S02]  /*14e0*/  CS2R R54, SRZ ;  /* 0x0000000000367805 */ /* 0x000fe4000001ff00 */
[----:B------:R-:W-:Y:S02]  /*14f0*/  CS2R R56, SRZ ;  /* 0x0000000000387805 */ /* 0x000fe4000001ff00 */
[----:B------:R-:W-:Y:S02]  /*1500*/  CS2R R58, SRZ ;  /* 0x00000000003a7805 */ /* 0x000fe4000001ff00 */
        /* <DEDUP_REMOVED lines=13> */
[----:B------:R-:W-:Y:S01]  /*15e0*/  CS2R R86, SRZ ;  /* 0x0000000000567805 */ /* 0x000fe2000001ff00 */
[----:B------:R3:W4:Y:S02]  /*15f0*/  @!UP1 SYNCS.EXCH.64 URZ, [UR7+0x30008], UR10 ;  /* 0x0300080a073f95b2 */ /* 0x0007240008000100 */
[----:B----4-:R-:W-:Y:S06]  /*1600*/  BAR.SYNC.DEFER_BLOCKING 0x0 ;  /* 0x0000000000007b1d */ /* 0x010fec0000010000 */
[----:B------:R3:W4:Y:S01]  /*1610*/  @!UP2 SYNCS.EXCH.64 URZ, [UR7+0x30010], UR4 ;  /* 0x03001004073fa5b2 */ /* 0x0007220008000100 */
[----:B------:R-:W-:Y:S05]  /*1620*/  @!P1 BRA `(.L_x_47) ;  /* 0x0000000400cc9947 */ /* 0x000fea0003800000 */
        /* <DEDUP_REMOVED lines=31> */
[----:B------:R-:W-:Y:S01]  /*1820*/  CS2R R86, SRZ ;  /* 0x0000000000567805 */ /* 0x000fe2000001ff00 */
[----:B---3--:R-:W-:Y:S01]  /*1830*/  UMOV UR4, URZ ;  /* 0x0000003f00047c82 */ /* 0x008fe20008000000 */
[----:B------:R-:W-:-:S05]  /*1840*/  UMOV UR27, URZ ;  /* 0x0000003f001b7c82 */ /* 0x000fca0008000000 */
.L_x_49:
[----:B----4-:R-:W-:Y:S01]  /*1850*/  BAR.SYNC.DEFER_BLOCKING 0x0 ;  /* 0x0000000000007b1d */ /* 0x010fe20000010000 */
[----:B------:R-:W-:Y:S01]  /*1860*/  ULEA UR5, UR4, UR7, 0x3 ;  /* 0x0000000704057291 */ /* 0x000fe2000f8e183f */
[----:B-1----:R-:W-:Y:S01]  /*1870*/  @!P2 IMAD.MOV.U32 R2, RZ, RZ, 0x10000 ;  /* 0x00010000ff02a424 */ /* 0x002fe200078e00ff */
[----:B------:R-:W-:Y:S01]  /*1880*/  ELECT P0, URZ, PT ;  /* 0x00000000003f782f */ /* 0x000fe20003800000 */
[----:B------:R-:W-:-:S03]  /*1890*/  ULEA UR6, UR4, UR7, 0xf ;  /* 0x0000000704067291 */ /* 0x000fc6000f8e783f */
[----:B------:R-:W-:Y:S01]  /*18a0*/  ISETP.LT.U32.AND P0, PT, R6, 0x40, P0 ;  /* 0x000000400600780c */ /* 0x000fe20000701070 */
[----:B------:R-:W-:Y:S01]  /*18b0*/  ULOP3.LUT UR26, UR18, 0x1, URZ, 0xc0, !UPT ;  /* 0x00000001121a7892 */ /* 0x000fe2000f8ec03f */
[----:B------:R-:W-:-:S03]  /*18c0*/  ELECT P1, URZ, PT ;  /* 0x00000000003f782f */ /* 0x000fc60003820000 */
[----:B------:R-:W-:Y:S02]  /*18d0*/  ULEA UR20, UR26, UR6, 0xe ;  /* 0x000000061a147291 */ /* 0x000fe4000f8e703f */
[----:B------:R-:W-:Y:S01]  /*18e0*/  ULEA UR22, UR26, UR27, 0x6 ;  /* 0x0000001b1a167291 */ /* 0x000fe2000f8e303f */
[----:B------:R-:W-:Y:S01]  /*18f0*/  ISETP.LT.U32.AND P1, PT, R6, 0x40, P1 ;  /* 0x000000400600780c */ /* 0x000fe20000f21070 */
[----:B------:R-:W-:-:S04]  /*1900*/  ULEA UR26, UR26, UR19, 0x6 ;  /* 0x000000131a1a7291 */ /* 0x000fc8000f8e303f */
[----:B------:R-:W-:Y:S01]  /*1910*/  VOTEU.ANY UP0, P0 ;  /* 0x00000000003f7886 */ /* 0x000fe20000000100 */
[----:B------:R-:W-:Y:S01]  /*1920*/  VOTEU.ANY UP2, P0 ;  /* 0x00000000003f7886 */ /* 0x000fe20000040100 */
[----:B------:R1:W-:Y:S01]  /*1930*/  @!P2 SYNCS.ARRIVE.TRANS64 RZ, [UR5+0x30000], R2 ;  /* 0x03000002ffffa9a7 */ /* 0x0003e20008000005 */
[----:B------:R3:W-:Y:S06]  /*1940*/  MEMBAR.ALL.CTA ;  /* 0x0000000000007992 */ /* 0x0007ec0000008000 */
[----:B---3--:R-:W3:Y:S01]  /*1950*/  FENCE.VIEW.ASYNC.S ;  /* 0x00000000000073c6 */ /* 0x008ee20000000000 */
[----:B------:R-:W-:Y:S01]  /*1960*/  @UP0 UIADD3 UR21, UR5, 0x30000, URZ ;  /* 0x0003000005150890 */ /* 0x000fe2000fffe03f */
[----:B------:R-:W-:Y:S01]  /*1970*/  @UP0 UMOV UR8, UR12 ;  /* 0x0000000c00080c82 */ /* 0x000fe20008000000 */
[----:B------:R-:W-:Y:S01]  /*1980*/  @UP0 UMOV UR9, UR13 ;  /* 0x0000000d00090c82 */ /* 0x000fe20008000000 */
[----:B---3--:R-:W-:Y:S01]  /*1990*/  VOTEU.ANY UP1, P1 ;  /* 0x00000000003f7886 */ /* 0x008fe20000820100 */
[----:B------:R-:W-:Y:S01]  /*19a0*/  VOTEU.ANY UP3, P1 ;  /* 0x00000000003f7886 */ /* 0x000fe20000860100 */
[----:B-1----:R-:W-:-:S03]  /*19b0*/  SHF.L.U32 R2, R10, 0x1f, RZ ;  /* 0x0000001f0a027819 */ /* 0x002fc600000006ff */
[----:B------:R-:W-:Y:S02]  /*19c0*/  @UP1 UIADD3 UR24, UR20, 0x18000, URZ ;  /* 0x0001800014181890 */ /* 0x000fe4000fffe03f */
[----:B------:R-:W-:Y:S01]  /*19d0*/  @UP1 UIADD3 UR25, UR5, 0x30000, URZ ;  /* 0x0003000005191890 */ /* 0x000fe2000fffe03f */
[----:B------:R-:W-:Y:S01]  /*19e0*/  @UP1 UMOV UR10, UR14 ;  /* 0x0000000e000a1c82 */ /* 0x000fe20008000000 */
[----:B------:R-:W-:Y:S01]  /*19f0*/  @UP1 UMOV UR11, UR15 ;  /* 0x0000000f000b1c82 */ /* 0x000fe20008000000 */
[----:B------:R-:W-:Y:S06]  /*1a00*/  BAR.SYNC.DEFER_BLOCKING 0x0 ;  /* 0x0000000000007b1d */ /* 0x000fec0000010000 */
[----:B------:R1:W-:Y:S02]  /*1a10*/  @UP2 UTMALDG.2D [UR20], [UR8] ;  /* 0x00000014080025b4 */ /* 0x0003e40008008000 */
[----:B------:R-:W-:Y:S06]  /*1a20*/  BAR.SYNC.DEFER_BLOCKING 0x0 ;  /* 0x0000000000007b1d */ /* 0x000fec0000010000 */
[----:B------:R1:W-:Y:S02]  /*1a30*/  @UP3 UTMALDG.2D [UR24], [UR10] ;  /* 0x000000180a0035b4 */ /* 0x0003e40008008000 */
[----:B------:R-:W-:Y:S06]  /*1a40*/  BAR.SYNC.DEFER_BLOCKING 0x0 ;  /* 0x0000000000007b1d */ /* 0x000fec0000010000 */
[----:B------:R-:W3:Y:S02]  /*1a50*/  SYNCS.PHASECHK.TRANS64.TRYWAIT P0, [UR5+0x30000], R2 ;  /* 0x03000002ff0075a7 */ /* 0x000ee40008000145 */
[----:B-1-3--:R-:W-:Y:S05]  /*1a60*/  @!P0 BRA `(.L_x_48) ;  /* 0x0000000400f88947 */ /* 0x00afea0003800000 */
.L_x_50:
[----:B------:R-:W-:Y:S01]  /*1a70*/  USHF.L.U32 UR5, UR18, 0x7, URZ ;  /* 0x0000000712057899 */ /* 0x000fe2000800063f */
[----:B------:R-:W-:Y:S02]  /*1a80*/  WARPGROUP.DEPBAR.LE gsb0, 0x0 ;  /* 0x00008000000079c5 */ /* 0x000fe40000010000 */
[----:B------:R-:W-:Y:S01]  /*1a90*/  UIADD3 UR8, UR6, 0x18000, URZ ;  /* 0x0001800006087890 */ /* 0x000fe2000fffe03f */
[----:B------:R-:W-:Y:S01]  /*1aa0*/  WARPGROUP.ARRIVE ;  /* 0x00000000000079c5 */ /* 0x000fe20000000000 */
[----:B------:R-:W-:Y:S01]  /*1ab0*/  ULOP3.LUT UR5, UR5, 0x200, URZ, 0xc0, !UPT ;  /* 0x0000020005057892 */ /* 0x000fe2000f8ec03f */
[----:B------:R-:W1:Y:S01]  /*1ac0*/  LDC R2, c[0x0][0x230] ;  /* 0x00008c00ff027b82 */ /* 0x000e620000000800 */
[----:B------:R-:W-:Y:S02]  /*1ad0*/  USHF.R.U32.HI UR8, URZ, 0x4, UR8 ;  /* 0x000000043f087899 */ /* 0x000fe40008011608 */
[----:B------:R-:W-:Y:S02]  /*1ae0*/  ULEA.HI UR5, UR6, UR5, URZ, 0x1c ;  /* 0x0000000506057291 */ /* 0x000fe4000f8fe03f */
[----:B------:R-:W-:-:S02]  /*1af0*/  USGXT.U32 UR6, UR8, 0xe ;  /* 0x0000000e0806789a */ /* 0x000fc40008000000 */
[----:B------:R-:W-:Y:S02]  /*1b00*/  ULOP3.LUT UR8, UR5, 0x3fff, URZ, 0xc0, !UPT ;  /* 0x00003fff05087892 */ /* 0x000fe4000f8ec03f */
[----:B------:R-:W-:Y:S01]  /*1b10*/  ULOP3.LUT UR10, UR6, 0x4000000, URZ, 0xfc, !UPT ;  /* 0x04000000060a7892 */ /* 0x000fe2000f8efc3f */
[----:B------:R-:W-:Y:S01]  /*1b20*/  UMOV UR9, 0x40000040 ;  /* 0x4000004000097882 */ /* 0x000fe20000000000 */
[----:B------:R-:W-:Y:S01]  /*1b30*/  UMOV UR11, 0x40000040 ;  /* 0x40000040000b7882 */ /* 0x000fe20000000000 */
[----:B------:R-:W-:Y:S01]  /*1b40*/  UMOV UR5, URZ ;  /* 0x0000003f00057c82 */ /* 0x000fe20008000000 */
[----:B------:R-:W-:Y:S02]  /*1b50*/  UIADD3 UR27, UR27, 0x80, URZ ;  /* 0x000000801b1b7890 */ /* 0x000fe4000fffe03f */
[----:B------:R-:W-:-:S03]  /*1b60*/  UIADD3 UR4, UR4, 0x1, URZ ;  /* 0x0000000104047890 */ /* 0x000fc6000fffe03f */
[----:B------:R-:W-:Y:S01]  /*1b70*/  HGMMA.64x128x16.F32.BF16 R24, gdesc[UR8].tnspB, R24 ;  /* 0x41e00000081879f0 */ /* 0x000fe20008701818 */
[----:B------:R-:W-:Y:S02]  /*1b80*/  UIADD3 UR8, UP0, UR8, 0x2, URZ ;  /* 0x0000000208087890 */ /* 0x000fe4000ff1e03f */
[----:B------:R-:W-:Y:S02]  /*1b90*/  UIADD3 UR10, UP1, UR6, 0x4000080, URZ ;  /* 0x04000080060a7890 */ /* 0x000fe4000ff3e03f */
[----:B------:R-:W-:Y:S01]  /*1ba0*/  UIADD3.X UR9, UR5, 0x40000040, URZ, UP0, !UPT ;  /* 0x4000004005097890 */ /* 0x000fe200087fe43f */
[----:B-1----:R-:W-:Y:S01]  /*1bb0*/  ISETP.LE.AND P0, PT, R2, UR27, PT ;  /* 0x0000001b02007c0c */ /* 0x002fe2000bf03270 */
[----:B------:R-:W-:Y:S01]  /*1bc0*/  UMOV UR6, URZ ;  /* 0x0000003f00067c82 */ /* 0x000fe20008000000 */
[----:B------:R-:W-:Y:S02]  /*1bd0*/  UISETP.NE.U32.AND UP0, UPT, UR4, 0x3, UPT ;  /* 0x000000030400788c */ /* 0x000fe4000bf05070 */
[----:B------:R-:W-:-:S02]  /*1be0*/  UIADD3.X UR11, UR6, 0x40000040, URZ, UP1, !UPT ;  /* 0x40000040060b7890 */ /* 0x000fc40008ffe43f */
[----:B------:R-:W-:Y:S02]  /*1bf0*/  UIADD3.64 UR28, UR8, 0x2, URZ ;  /* 0x00000002081c7897 */ /* 0x000fe4000fffe03f */
[----:B------:R-:W-:Y:S02]  /*1c00*/  UIADD3.64 UR30, UR10, 0x80, URZ ;  /* 0x000000800a1e7897 */ /* 0x000fe4000fffe03f */
[----:B------:R-:W-:Y:S02]  /*1c10*/  USEL UR5, URZ, 0x1, UP0 ;  /* 0x000000013f057887 */ /* 0x000fe40008000000 */
[----:B------:R-:W-:-:S04]  /*1c20*/  USEL UR4, UR4, URZ, UP0 ;  /* 0x0000003f04047287 */ /* 0x000fc80008000000 */
[----:B------:R-:W-:Y:S01]  /*1c30*/  LOP3.LUT R10, R10, UR5, RZ, 0x3c, !PT ;  /* 0x000000050a0a7c12 */ /* 0x000fe2000f8e3cff */
[----:B------:R-:W-:-:S12]  /*1c40*/  HGMMA.64x128x16.F32.BF16 R24, gdesc[UR8].tnspB, R24 ;  /* 0x41e00000081879f0 */ /* 0x000fd80008701818 */
[----:B------:R-:W-:Y:S01]  /*1c50*/  HGMMA.64x128x16.F32.BF16 R24, gdesc[UR28].tnspB, R24 ;  /* 0x41e000001c1879f0 */ /* 0x000fe20008701818 */
[----:B------:R-:W-:Y:S02]  /*1c60*/  UIADD3.64 UR28, UR8, 0x4, URZ ;  /* 0x00000004081c7897 */ /* 0x000fe4000fffe03f */
[----:B------:R-:W-:-:S09]  /*1c70*/  UIADD3.64 UR30, UR10, 0x100, URZ ;  /* 0x000001000a1e7897 */ /* 0x000fd2000fffe03f */
        /* <DEDUP_REMOVED lines=8> */
[----:B------:R-:W-:Y:S02]  /*1d00*/  UIADD3.64 UR30, UR10, 0x280, URZ ;  /* 0x000002800a1e7897 */ /* 0x000fe4000fffe03f */
[----:B------:R-:W-:Y:S02]  /*1d10*/  UIADD3.64 UR8, UR8, 0x404, URZ ;  /* 0x0000040408087897 */ /* 0x000fe4000fffe03f */
[----:B------:R-:W-:-:S05]  /*1d20*/  UIADD3.64 UR10, UR10, 0x300, URZ ;  /* 0x000003000a0a7897 */ /* 0x000fca000fffe03f */
[----:B------:R-:W-:-:S12]  /*1d30*/  HGMMA.64x128x16.F32.BF16 R24, gdesc[UR28].tnspB, R24 ;  /* 0x41e000001c1879f0 */ /* 0x000fd80008701818 */
[----:B------:R-:W-:Y:S01]  /*1d40*/  HGMMA.64x128x16.F32.BF16 R24, gdesc[UR8].tnspB, R24, gsb0 ;  /* 0x41e00000081879f0 */ /* 0x000fe20008001818 */
[----:B------:R-:W-:Y:S05]  /*1d50*/  @!P0 BRA `(.L_x_49) ;  /* 0xfffffff800bc8947 */ /* 0x000fea000383ffff */
.L_x_47:
[----:B------:R-:W-:Y:S02]  /*1d60*/  WARPGROUP.DEPBAR.LE gsb0, 0x0 ;  /* 0x00008000000079c5 */ /* 0x000fe40000010000 */
[----:B----4-:R-:W-:Y:S01]  /*1d70*/  BAR.SYNC.DEFER_BLOCKING 0x0 ;  /* 0x0000000000007b1d */ /* 0x010fe20000010000 */
[C---:B-1----:R-:W-:Y:S01]  /*1d80*/  IMAD.SHL.U32 R2, R0.reuse, 0x80, RZ ;  /* 0x0000008000027824 */ /* 0x042fe200078e00ff */
[----:B------:R-:W-:Y:S01]  /*1d90*/  F2FP.BF16.F32.PACK_AB R24, R25, R24 ;  /* 0x000000181918723e */ /* 0x000fe200000010ff */
[----:B------:R-:W-:Y:S01]  /*1da0*/  IMAD.SHL.U32 R3, R0, 0x10, RZ ;  /* 0x0000001000037824 */ /* 0x000fe200078e00ff */
[----:B------:R-:W-:Y:S02]  /*1db0*/  F2FP.BF16.F32.PACK_AB R25, R27, R26 ;  /* 0x0000001a1b19723e */ /* 0x000fe400000010ff */
[----:B------:R-:W-:Y:S02]  /*1dc0*/  ELECT P0, URZ, PT ;  /* 0x00000000003f782f */ /* 0x000fe40003800000 */
[----:B------:R-:W-:Y:S01]  /*1dd0*/  LOP3.LUT R2, R2, 0x780, RZ, 0xc0, !PT ;  /* 0x0000078002027812 */ /* 0x000fe200078ec0ff */
[----:B------:R-:W-:Y:S01]  /*1de0*/  ULOP3.LUT UR18, UR18, 0x1, URZ, 0xc0, !UPT ;  /* 0x0000000112127892 */ /* 0x000fe2000f8ec03f */
[----:B------:R-:W-:Y:S01]  /*1df0*/  F2FP.BF16.F32.PACK_AB R56, R57, R56 ;  /* 0x000000383938723e */ /* 0x000fe200000010ff */
[----:B---3--:R-:W-:Y:S01]  /*1e00*/  UMOV UR10, UR23 ;  /* 0x00000017000a7c82 */ /* 0x008fe20008000000 */
[----:B------:R-:W-:Y:S01]  /*1e10*/  LOP3.LUT R3, R2, 0x70, R3, 0xf8, !PT ;  /* 0x0000007002037812 */ /* 0x000fe200078ef803 */
[----:B------:R-:W-:Y:S01]  /*1e20*/  ULEA UR8, UR18, UR7, 0xe ;  /* 0x0000000712087291 */ /* 0x000fe2000f8e703f */
[----:B------:R-:W-:Y:S01]  /*1e30*/  F2FP.BF16.F32.PACK_AB R26, R29, R28 ;  /* 0x0000001c1d1a723e */ /* 0x000fe200000010ff */
[----:B------:R-:W-:Y:S01]  /*1e40*/  ULEA UR9, UR18, UR19, 0x6 ;  /* 0x0000001312097291 */ /* 0x000fe2000f8e303f */
[----:B------:R-:W-:Y:S01]  /*1e50*/  LOP3.LUT R3, R3, 0x10, R0, 0x78, !PT ;  /* 0x0000001003037812 */ /* 0x000fe200078e7800 */
[----:B------:R-:W-:Y:S01]  /*1e60*/  IMAD.SHL.U32 R0, R0, 0x40, RZ ;  /* 0x0000004000007824 */ /* 0x000fe200078e00ff */
[----:B------:R-:W-:-:S02]  /*1e70*/  F2FP.BF16.F32.PACK_AB R27, R31, R30 ;  /* 0x0000001e1f1b723e */ /* 0x000fc400000010ff */
[----:B------:R-:W-:Y:S02]  /*1e80*/  F2FP.BF16.F32.PACK_AB R32, R33, R32 ;  /* 0x000000202120723e */ /* 0x000fe400000010ff */
[----:B------:R-:W-:Y:S02]  /*1e90*/  LOP3.LUT R0, R3, 0x3800, R0, 0xf8, !PT ;  /* 0x0000380003007812 */ /* 0x000fe400078ef800 */
[----:B------:R-:W-:Y:S01]  /*1ea0*/  F2FP.BF16.F32.PACK_AB R57, R59, R58 ;  /* 0x0000003a3b39723e */ /* 0x000fe200000010ff */
[----:B------:R-:W1:Y:S02]  /*1eb0*/  @!P2 SYNCS.CCTL.IV [UR7+0x30000] ;  /* 0x03000000ff00a9b1 */ /* 0x000e640008000007 */
[----:B-1----:R-:W-:Y:S01]  /*1ec0*/  BAR.SYNC.DEFER_BLOCKING 0x0 ;  /* 0x0000000000007b1d */ /* 0x002fe20000010000 */
[C---:B------:R-:W-:Y:S01]  /*1ed0*/  LOP3.LUT R3, R0.reuse, 0x20, RZ, 0x3c, !PT ;  /* 0x0000002000037812 */ /* 0x040fe200078e3cff */
[C---:B------:R-:W-:Y:S01]  /*1ee0*/  VIADD R2, R0.reuse, UR7 ;  /* 0x0000000700027c36 */ /* 0x040fe20008000000 */
[----:B------:R-:W-:-:S02]  /*1ef0*/  LOP3.LUT R4, R0, 0x40, RZ, 0x3c, !PT ;  /* 0x0000004000047812 */ /* 0x000fc400078e3cff */
[----:B------:R-:W-:Y:S01]  /*1f00*/  F2FP.BF16.F32.PACK_AB R33, R35, R34 ;  /* 0x000000222321723e */ /* 0x000fe200000010ff */
[----:B------:R-:W-:Y:S01]  /*1f10*/  VIADD R3, R3, UR7 ;  /* 0x0000000703037c36 */ /* 0x000fe20008000000 */
[----:B------:R-:W-:Y:S01]  /*1f20*/  F2FP.BF16.F32.PACK_AB R58, R61, R60 ;  /* 0x0000003c3d3a723e */ /* 0x000fe200000010ff */
[----:B------:R-:W-:Y:S01]  /*1f30*/  VIADD R4, R4, UR7 ;  /* 0x0000000704047c36 */ /* 0x000fe20008000000 */
[----:B------:R-:W-:Y:S02]  /*1f40*/  F2FP.BF16.F32.PACK_AB R59, R63, R62 ;  /* 0x0000003e3f3b723e */ /* 0x000fe400000010ff */
[----:B------:R-:W-:Y:S02]  /*1f50*/  F2FP.BF16.F32.PACK_AB R64, R65, R64 ;  /* 0x000000404140723e */ /* 0x000fe400000010ff */
[----:B------:R-:W-:Y:S02]  /*1f60*/  LOP3.LUT R0, R0, 0x60, RZ, 0x3c, !PT ;  /* 0x0000006000007812 */ /* 0x000fe400078e3cff */
[----:B------:R-:W-:-:S02]  /*1f70*/  F2FP.BF16.F32.PACK_AB R34, R37, R36 ;  /* 0x000000242522723e */ /* 0x000fc400000010ff */
[----:B------:R-:W-:Y:S01]  /*1f80*/  F2FP.BF16.F32.PACK_AB R35, R39, R38 ;  /* 0x000000262723723e */ /* 0x000fe200000010ff */
[----:B------:R-:W-:Y:S01]  /*1f90*/  VIADD R0, R0, UR7 ;  /* 0x0000000700007c36 */ /* 0x000fe20008000000 */
[----:B------:R-:W-:Y:S02]  /*1fa0*/  F2FP.BF16.F32.PACK_AB R40, R41, R40 ;  /* 0x000000282928723e */ /* 0x000fe400000010ff */
[----:B------:R-:W-:Y:S02]  /*1fb0*/  F2FP.BF16.F32.PACK_AB R65, R67, R66 ;  /* 0x000000424341723e */ /* 0x000fe400000010ff */
[----:B------:R-:W-:Y:S01]  /*1fc0*/  F2FP.BF16.F32.PACK_AB R41, R43, R42 ;  /* 0x0000002a2b29723e */ /* 0x000fe200000010ff */
[----:B------:R-:W1:Y:S02]  /*1fd0*/  @!P2 SYNCS.CCTL.IV [UR7+0x30008] ;  /* 0x03000800ff00a9b1 */ /* 0x000e640008000007 */
[----:B-1----:R-:W-:Y:S01]  /*1fe0*/  BAR.SYNC.DEFER_BLOCKING 0x0 ;  /* 0x0000000000007b1d */ /* 0x002fe20000010000 */
[----:B------:R-:W-:-:S02]  /*1ff0*/  F2FP.BF16.F32.PACK_AB R66, R69, R68 ;  /* 0x000000444542723e */ /* 0x000fc400000010ff */
[----:B------:R-:W-:Y:S02]  /*2000*/  F2FP.BF16.F32.PACK_AB R67, R71, R70 ;  /* 0x000000464743723e */ /* 0x000fe400000010ff */
[----:B------:R-:W-:Y:S02]  /*2010*/  F2FP.BF16.F32.PACK_AB R72, R73, R72 ;  /* 0x000000484948723e */ /* 0x000fe400000010ff */
[----:B------:R-:W-:Y:S02]  /*2020*/  F2FP.BF16.F32.PACK_AB R42, R45, R44 ;  /* 0x0000002c2d2a723e */ /* 0x000fe400000010ff */
[----:B------:R-:W-:Y:S02]  /*2030*/  F2FP.BF16.F32.PACK_AB R43, R47, R46 ;  /* 0x0000002e2f2b723e */ /* 0x000fe400000010ff */
[----:B------:R-:W-:Y:S02]  /*2040*/  F2FP.BF16.F32.PACK_AB R48, R49, R48 ;  /* 0x000000303130723e */ /* 0x000fe400000010ff */
[----:B------:R-:W-:-:S02]  /*2050*/  F2FP.BF16.F32.PACK_AB R73, R75, R74 ;  /* 0x0000004a4b49723e */ /* 0x000fc400000010ff */
[----:B------:R-:W-:Y:S02]  /*2060*/  F2FP.BF16.F32.PACK_AB R49, R51, R50 ;  /* 0x000000323331723e */ /* 0x000fe400000010ff */
[----:B------:R-:W-:Y:S02]  /*2070*/  F2FP.BF16.F32.PACK_AB R74, R77, R76 ;  /* 0x0000004c4d4a723e */ /* 0x000fe400000010ff */
[----:B------:R-:W-:Y:S02]  /*2080*/  F2FP.BF16.F32.PACK_AB R75, R79, R78 ;  /* 0x0000004e4f4b723e */ /* 0x000fe400000010ff */
[----:B------:R-:W-:Y:S02]  /*2090*/  F2FP.BF16.F32.PACK_AB R80, R81, R80 ;  /* 0x000000505150723e */ /* 0x000fe400000010ff */
[----:B------:R-:W-:Y:S01]  /*20a0*/  F2FP.BF16.F32.PACK_AB R50, R53, R52 ;  /* 0x000000343532723e */ /* 0x000fe200000010ff */
[----:B------:R-:W1:Y:S02]  /*20b0*/  @!P2 SYNCS.CCTL.IV [UR7+0x30010] ;  /* 0x03001000ff00a9b1 */ /* 0x000e640008000007 */
[----:B-1----:R-:W-:Y:S01]  /*20c0*/  STSM.16.M88.4 [R2], R24 ;  /* 0x0000001802007844 */ /* 0x002fe20000000200 */
[----:B------:R-:W-:-:S02]  /*20d0*/  F2FP.BF16.F32.PACK_AB R51, R55, R54 ;  /* 0x000000363733723e */ /* 0x000fc400000010ff */
[----:B------:R-:W-:Y:S01]  /*20e0*/  F2FP.BF16.F32.PACK_AB R81, R83, R82 ;  /* 0x000000525351723e */ /* 0x000fe200000010ff */
[----:B------:R-:W-:Y:S01]  /*20f0*/  STSM.16.M88.4 [R2+0x4000], R56 ;  /* 0x0040003802007844 */ /* 0x000fe20000000200 */
[----:B------:R-:W-:Y:S02]  /*2100*/  F2FP.BF16.F32.PACK_AB R82, R85, R84 ;  /* 0x000000545552723e */ /* 0x000fe400000010ff */
[----:B------:R-:W-:Y:S01]  /*2110*/  F2FP.BF16.F32.PACK_AB R83, R87, R86 ;  /* 0x000000565753723e */ /* 0x000fe200000010ff */
[----:B------:R-:W-:Y:S01]  /*2120*/  STSM.16.M88.4 [R3], R32 ;  /* 0x0000002003007844 */ /* 0x000fe20000000200 */
[----:B------:R-:W-:-:S03]  /*2130*/  ISETP.LT.U32.AND P0, PT, R6, 0x40, P0 ;  /* 0x000000400600780c */ /* 0x000fc60000701070 */
[----:B------:R-:W-:Y:S04]  /*2140*/  STSM.16.M88.4 [R3+0x4000], R64 ;  /* 0x0040004003007844 */ /* 0x000fe80000000200 */
[----:B------:R-:W-:Y:S04]  /*2150*/  STSM.16.M88.4 [R4], R40 ;  /* 0x0000002804007844 */ /* 0x000fe80000000200 */
[----:B------:R-:W-:Y:S02]  /*2160*/  STSM.16.M88.4 [R4+0x4000], R72 ;  /* 0x0040004804007844 */ /* 0x000fe40000000200 */
[----:B------:R-:W-:Y:S01]  /*2170*/  VOTEU.ANY UP0, P0 ;  /* 0x00000000003f7886 */ /* 0x000fe20000000100 */
[----:B------:R-:W-:Y:S01]  /*2180*/  VOTEU.ANY UP1, P0 ;  /* 0x00000000003f7886 */ /* 0x000fe20000020100 */
[----:B------:R-:W-:Y:S03]  /*2190*/  STSM.16.M88.4 [R0], R48 ;  /* 0x0000003000007844 */ /* 0x000fe60000000200 */
[----:B------:R-:W-:Y:S01]  /*21a0*/  @UP0 UMOV UR4, UR16 ;  /* 0x0000001000040c82 */ /* 0x000fe20008000000 */
[----:B------:R-:W-:Y:S01]  /*21b0*/  STSM.16.M88.4 [R0+0x4000], R80 ;  /* 0x0040005000007844 */ /* 0x000fe20000000200 */
[----:B------:R-:W-:Y:S01]  /*21c0*/  @UP0 UMOV UR5, UR17 ;  /* 0x0000001100050c82 */ /* 0x000fe20008000000 */
[----:B------:R1:W-:Y:S06]  /*21d0*/  MEMBAR.ALL.CTA ;  /* 0x0000000000007992 */ /* 0x0003ec0000008000 */
[----:B-1----:R-:W1:Y:S02]  /*21e0*/  FENCE.VIEW.ASYNC.S ;  /* 0x00000000000073c6 */ /* 0x002e640000000000 */
[----:B-1----:R-:W-:Y:S06]  /*21f0*/  BAR.SYNC.DEFER_BLOCKING 0x0 ;  /* 0x0000000000007b1d */ /* 0x002fec0000010000 */
[----:B------:R1:W-:Y:S01]  /*2200*/  @UP1 UTMASTG.2D [UR8], [UR4] ;  /* 0x00000008040013b5 */ /* 0x0003e20008008000 */
[----:B------:R0:W-:Y:S01]  /*2210*/  UTMACMDFLUSH ;  /* 0x00000000000079b7 */ /* 0x0001e20000000000 */
[----:B------:R-:W-:-:S04]  /*2220*/  DEPBAR.LE SB0, 0x0 ;  /* 0x000080000000791a */ /* 0x000fc80000000000 */
[----:B------:R-:W-:Y:S06]  /*2230*/  BAR.SYNC.DEFER_BLOCKING 0x0 ;  /* 0x0000000000007b1d */ /* 0x000fec0000010000 */
[----:B-1----:R-:W-:Y:S05]  /*2240*/  EXIT ;  /* 0x000000000000794d */ /* 0x002fea0003800000 */
.L_x_48:
[----:B------:R-:W1:Y:S02]  /*2250*/  SYNCS.PHASECHK.TRANS64.TRYWAIT P0, [UR5+0x30000], R2 ;  /* 0x03000002ff0075a7 */ /* 0x000e640008000145 */
[----:B-1----:R-:W-:Y:S05]  /*2260*/  @!P0 BRA `(.L_x_48) ;  /* 0xfffffffc00f88947 */ /* 0x002fea000383ffff */
[----:B------:R-:W-:Y:S05]  /*2270*/  BRA `(.L_x_50) ;  /* 0xfffffff400fc7947 */ /* 0x000fea000383ffff */
.L_x_51:
[----:B------:R-:W-:-:S00]  /*2280*/  BRA `(.L_x_51) ;  /* 0xfffffffc00fc7947 */ /* 0x000fc0000383ffff */
[----:B------:R-:W-:-:S00]  /*2290*/  NOP ;  /* 0x0000000000007918 */ /* 0x000fc00000000000 */
        /* <DEDUP_REMOVED lines=14> */
.L_x_52:


//--------------------- .nv.shared.gluon_wgmma    --------------------------
	.section	.nv.shared.gluon_wgmma,"aw",@nobits
	.sectionflags	@""
	.align	16
	.zero		1024


//--------------------- .nv.shared.reserved.0     --------------------------
	.section	.nv.shared.reserved.0,"aw",@nobits
	.weak		__nv_reservedSMEM_offset_0_alias
	.size		__nv_reservedSMEM_offset_0_alias, 0, 0
	.other		__nv_reservedSMEM_offset_0_alias,@"STO_CUDA_RESERVED_SHARED STV_DEFAULT"
__nv_reservedSMEM_offset_0_alias:
	.zero		0


//--------------------- .nv.constant0.gluon_wgmma --------------------------
	.section	.nv.constant0.gluon_wgmma,"a",@progbits
	.sectionflags	@""
	.align	4
.nv.constant0.gluon_wgmma:
	.zero		608


//--------------------- SYMBOLS --------------------------

	.type		.nv.reservedSmem.offset0,@object
	.size		.nv.reservedSmem.offset0,0x4
